//
// Generated by NVIDIA NVVM Compiler
//
// Compiler Build ID: CL-36424714
// Cuda compilation tools, release 13.0, V13.0.88
// Based on NVVM 20.0.0
//

.version 9.0
.target sm_100
.address_size 64

	// .globl	_Z14kernel_hebbianPfPKfS1_if
// _ZZ18kernel_reduce_meanPKfiPfE5sdata has been demoted

.visible .entry _Z14kernel_hebbianPfPKfS1_if(
	.param .u64 .ptr .align 1 _Z14kernel_hebbianPfPKfS1_if_param_0,
	.param .u64 .ptr .align 1 _Z14kernel_hebbianPfPKfS1_if_param_1,
	.param .u64 .ptr .align 1 _Z14kernel_hebbianPfPKfS1_if_param_2,
	.param .u32 _Z14kernel_hebbianPfPKfS1_if_param_3,
	.param .f32 _Z14kernel_hebbianPfPKfS1_if_param_4
)
{
	.reg .pred 	%p<2>;
	.reg .b32 	%r<6>;
	.reg .b32 	%f<9>;
	.reg .b64 	%rd<11>;

	ld.param.u64 	%rd1, [_Z14kernel_hebbianPfPKfS1_if_param_0];
	ld.param.u64 	%rd2, [_Z14kernel_hebbianPfPKfS1_if_param_1];
	ld.param.u64 	%rd3, [_Z14kernel_hebbianPfPKfS1_if_param_2];
	ld.param.u32 	%r2, [_Z14kernel_hebbianPfPKfS1_if_param_3];
	ld.param.f32 	%f1, [_Z14kernel_hebbianPfPKfS1_if_param_4];
	mov.u32 	%r3, %ctaid.x;
	mov.u32 	%r4, %ntid.x;
	mov.u32 	%r5, %tid.x;
	mad.lo.s32 	%r1, %r3, %r4, %r5;
	setp.ge.s32 	%p1, %r1, %r2;
	@%p1 bra 	$L__BB0_2;
	cvta.to.global.u64 	%rd4, %rd2;
	cvta.to.global.u64 	%rd5, %rd3;
	cvta.to.global.u64 	%rd6, %rd1;
	mul.wide.s32 	%rd7, %r1, 4;
	add.s64 	%rd8, %rd4, %rd7;
	ld.global.f32 	%f2, [%rd8];
	mul.f32 	%f3, %f1, %f2;
	add.s64 	%rd9, %rd5, %rd7;
	ld.global.f32 	%f4, [%rd9];
	add.s64 	%rd10, %rd6, %rd7;
	ld.global.f32 	%f5, [%rd10];
	fma.rn.f32 	%f6, %f3, %f4, %f5;
	max.f32 	%f7, %f6, 0f00000000;
	min.f32 	%f8, %f7, 0f3F800000;
	st.global.f32 	[%rd10], %f8;
$L__BB0_2:
	ret;

}
	// .globl	_Z20kernel_stdp_pairwisePfPKfS1_iff
.visible .entry _Z20kernel_stdp_pairwisePfPKfS1_iff(
	.param .u64 .ptr .align 1 _Z20kernel_stdp_pairwisePfPKfS1_iff_param_0,
	.param .u64 .ptr .align 1 _Z20kernel_stdp_pairwisePfPKfS1_iff_param_1,
	.param .u64 .ptr .align 1 _Z20kernel_stdp_pairwisePfPKfS1_iff_param_2,
	.param .u32 _Z20kernel_stdp_pairwisePfPKfS1_iff_param_3,
	.param .f32 _Z20kernel_stdp_pairwisePfPKfS1_iff_param_4,
	.param .f32 _Z20kernel_stdp_pairwisePfPKfS1_iff_param_5
)
{
	.reg .pred 	%p<2>;
	.reg .b32 	%r<6>;
	.reg .b32 	%f<12>;
	.reg .b64 	%rd<11>;

	ld.param.u64 	%rd1, [_Z20kernel_stdp_pairwisePfPKfS1_iff_param_0];
	ld.param.u64 	%rd2, [_Z20kernel_stdp_pairwisePfPKfS1_iff_param_1];
	ld.param.u64 	%rd3, [_Z20kernel_stdp_pairwisePfPKfS1_iff_param_2];
	ld.param.u32 	%r2, [_Z20kernel_stdp_pairwisePfPKfS1_iff_param_3];
	ld.param.f32 	%f1, [_Z20kernel_stdp_pairwisePfPKfS1_iff_param_4];
	ld.param.f32 	%f2, [_Z20kernel_stdp_pairwisePfPKfS1_iff_param_5];
	mov.u32 	%r3, %ctaid.x;
	mov.u32 	%r4, %ntid.x;
	mov.u32 	%r5, %tid.x;
	mad.lo.s32 	%r1, %r3, %r4, %r5;
	setp.ge.s32 	%p1, %r1, %r2;
	@%p1 bra 	$L__BB1_2;
	cvta.to.global.u64 	%rd4, %rd2;
	cvta.to.global.u64 	%rd5, %rd3;
	cvta.to.global.u64 	%rd6, %rd1;
	mul.wide.s32 	%rd7, %r1, 4;
	add.s64 	%rd8, %rd4, %rd7;
	ld.global.f32 	%f3, [%rd8];
	mul.f32 	%f4, %f1, %f3;
	add.s64 	%rd9, %rd5, %rd7;
	ld.global.f32 	%f5, [%rd9];
	mul.f32 	%f6, %f2, %f5;
	sub.f32 	%f7, %f4, %f6;
	add.s64 	%rd10, %rd6, %rd7;
	ld.global.f32 	%f8, [%rd10];
	add.f32 	%f9, %f8, %f7;
	max.f32 	%f10, %f9, 0f00000000;
	min.f32 	%f11, %f10, 0f3F800000;
	st.global.f32 	[%rd10], %f11;
$L__BB1_2:
	ret;

}
	// .globl	_Z22kernel_leaky_integratePfPKfiff
.visible .entry _Z22kernel_leaky_integratePfPKfiff(
	.param .u64 .ptr .align 1 _Z22kernel_leaky_integratePfPKfiff_param_0,
	.param .u64 .ptr .align 1 _Z22kernel_leaky_integratePfPKfiff_param_1,
	.param .u32 _Z22kernel_leaky_integratePfPKfiff_param_2,
	.param .f32 _Z22kernel_leaky_integratePfPKfiff_param_3,
	.param .f32 _Z22kernel_leaky_integratePfPKfiff_param_4
)
{
	.reg .pred 	%p<2>;
	.reg .b32 	%r<6>;
	.reg .b32 	%f<8>;
	.reg .b64 	%rd<8>;

	ld.param.u64 	%rd1, [_Z22kernel_leaky_integratePfPKfiff_param_0];
	ld.param.u64 	%rd2, [_Z22kernel_leaky_integratePfPKfiff_param_1];
	ld.param.u32 	%r2, [_Z22kernel_leaky_integratePfPKfiff_param_2];
	ld.param.f32 	%f1, [_Z22kernel_leaky_integratePfPKfiff_param_3];
	ld.param.f32 	%f2, [_Z22kernel_leaky_integratePfPKfiff_param_4];
	mov.u32 	%r3, %ctaid.x;
	mov.u32 	%r4, %ntid.x;
	mov.u32 	%r5, %tid.x;
	mad.lo.s32 	%r1, %r3, %r4, %r5;
	setp.ge.s32 	%p1, %r1, %r2;
	@%p1 bra 	$L__BB2_2;
	cvta.to.global.u64 	%rd3, %rd1;
	cvta.to.global.u64 	%rd4, %rd2;
	mul.wide.s32 	%rd5, %r1, 4;
	add.s64 	%rd6, %rd3, %rd5;
	ld.global.f32 	%f3, [%rd6];
	add.s64 	%rd7, %rd4, %rd5;
	ld.global.f32 	%f4, [%rd7];
	div.rn.f32 	%f5, %f3, %f1;
	sub.f32 	%f6, %f4, %f5;
	fma.rn.f32 	%f7, %f2, %f6, %f3;
	st.global.f32 	[%rd6], %f7;
$L__BB2_2:
	ret;

}
	// .globl	_Z18kernel_reduce_meanPKfiPf
.visible .entry _Z18kernel_reduce_meanPKfiPf(
	.param .u64 .ptr .align 1 _Z18kernel_reduce_meanPKfiPf_param_0,
	.param .u32 _Z18kernel_reduce_meanPKfiPf_param_1,
	.param .u64 .ptr .align 1 _Z18kernel_reduce_meanPKfiPf_param_2
)
{
	.reg .pred 	%p<6>;
	.reg .b32 	%r<14>;
	.reg .b32 	%f<10>;
	.reg .b64 	%rd<7>;
	// demoted variable
	.shared .align 4 .b8 _ZZ18kernel_reduce_meanPKfiPfE5sdata[1024];
	ld.param.u64 	%rd1, [_Z18kernel_reduce_meanPKfiPf_param_0];
	ld.param.u32 	%r7, [_Z18kernel_reduce_meanPKfiPf_param_1];
	ld.param.u64 	%rd2, [_Z18kernel_reduce_meanPKfiPf_param_2];
	mov.u32 	%r1, %tid.x;
	mov.u32 	%r8, %ctaid.x;
	mov.u32 	%r13, %ntid.x;
	mad.lo.s32 	%r3, %r8, %r13, %r1;
	setp.ge.s32 	%p1, %r3, %r7;
	mov.f32 	%f9, 0f00000000;
	@%p1 bra 	$L__BB3_2;
	cvta.to.global.u64 	%rd3, %rd1;
	mul.wide.s32 	%rd4, %r3, 4;
	add.s64 	%rd5, %rd3, %rd4;
	ld.global.f32 	%f9, [%rd5];
$L__BB3_2:
	shl.b32 	%r9, %r1, 2;
	mov.u32 	%r10, _ZZ18kernel_reduce_meanPKfiPfE5sdata;
	add.s32 	%r4, %r10, %r9;
	st.shared.f32 	[%r4], %f9;
	bar.sync 	0;
	setp.lt.u32 	%p2, %r13, 2;
	@%p2 bra 	$L__BB3_6;
$L__BB3_3:
	shr.u32 	%r6, %r13, 1;
	setp.ge.u32 	%p3, %r1, %r6;
	@%p3 bra 	$L__BB3_5;
	shl.b32 	%r11, %r6, 2;
	add.s32 	%r12, %r4, %r11;
	ld.shared.f32 	%f4, [%r12];
	ld.shared.f32 	%f5, [%r4];
	add.f32 	%f6, %f4, %f5;
	st.shared.f32 	[%r4], %f6;
$L__BB3_5:
	bar.sync 	0;
	setp.gt.u32 	%p4, %r13, 3;
	mov.u32 	%r13, %r6;
	@%p4 bra 	$L__BB3_3;
$L__BB3_6:
	setp.ne.s32 	%p5, %r1, 0;
	@%p5 bra 	$L__BB3_8;
	ld.shared.f32 	%f7, [_ZZ18kernel_reduce_meanPKfiPfE5sdata];
	cvta.to.global.u64 	%rd6, %rd2;
	atom.global.add.f32 	%f8, [%rd6], %f7;
$L__BB3_8:
	ret;

}
	// .globl	_Z27kernel_mitochondrial_updatePfS_PKfiff
.visible .entry _Z27kernel_mitochondrial_updatePfS_PKfiff(
	.param .u64 .ptr .align 1 _Z27kernel_mitochondrial_updatePfS_PKfiff_param_0,
	.param .u64 .ptr .align 1 _Z27kernel_mitochondrial_updatePfS_PKfiff_param_1,
	.param .u64 .ptr .align 1 _Z27kernel_mitochondrial_updatePfS_PKfiff_param_2,
	.param .u32 _Z27kernel_mitochondrial_updatePfS_PKfiff_param_3,
	.param .f32 _Z27kernel_mitochondrial_updatePfS_PKfiff_param_4,
	.param .f32 _Z27kernel_mitochondrial_updatePfS_PKfiff_param_5
)
{
	.reg .pred 	%p<6>;
	.reg .b32 	%r<6>;
	.reg .b32 	%f<23>;
	.reg .b64 	%rd<11>;

	ld.param.u64 	%rd3, [_Z27kernel_mitochondrial_updatePfS_PKfiff_param_0];
	ld.param.u64 	%rd4, [_Z27kernel_mitochondrial_updatePfS_PKfiff_param_1];
	ld.param.u64 	%rd5, [_Z27kernel_mitochondrial_updatePfS_PKfiff_param_2];
	ld.param.u32 	%r2, [_Z27kernel_mitochondrial_updatePfS_PKfiff_param_3];
	ld.param.f32 	%f6, [_Z27kernel_mitochondrial_updatePfS_PKfiff_param_4];
	ld.param.f32 	%f7, [_Z27kernel_mitochondrial_updatePfS_PKfiff_param_5];
	mov.u32 	%r3, %ctaid.x;
	mov.u32 	%r4, %ntid.x;
	mov.u32 	%r5, %tid.x;
	mad.lo.s32 	%r1, %r3, %r4, %r5;
	setp.ge.s32 	%p1, %r1, %r2;
	@%p1 bra 	$L__BB4_6;
	cvta.to.global.u64 	%rd6, %rd3;
	cvta.to.global.u64 	%rd7, %rd4;
	cvta.to.global.u64 	%rd8, %rd5;
	mul.wide.s32 	%rd9, %r1, 4;
	add.s64 	%rd10, %rd8, %rd9;
	ld.global.f32 	%f8, [%rd10];
	add.s64 	%rd1, %rd6, %rd9;
	ld.global.f32 	%f9, [%rd1];
	add.s64 	%rd2, %rd7, %rd9;
	ld.global.f32 	%f22, [%rd2];
	setp.gt.f32 	%p2, %f8, 0f3F4CCCCD;
	fma.rn.f32 	%f10, %f8, 0f3E99999A, 0f3F333333;
	add.f32 	%f11, %f7, 0f3C449BA6;
	setp.gt.f32 	%p3, %f8, 0f3DCCCCCD;
	add.f32 	%f12, %f7, 0f3B03126F;
	selp.f32 	%f13, %f12, %f7, %p3;
	selp.f32 	%f14, %f11, %f13, %p2;
	fma.rn.f32 	%f15, %f6, %f10, %f9;
	sub.f32 	%f16, %f15, %f14;
	max.f32 	%f17, %f16, 0f00000000;
	min.f32 	%f2, %f17, 0f3F800000;
	setp.geu.f32 	%p4, %f2, 0f3E99999A;
	@%p4 bra 	$L__BB4_3;
	add.f32 	%f20, %f22, 0fB727C5AC;
	max.f32 	%f21, %f20, 0f3DCCCCCD;
	min.f32 	%f22, %f21, 0f3F800000;
	bra.uni 	$L__BB4_5;
$L__BB4_3:
	setp.leu.f32 	%p5, %f2, 0f3F333333;
	@%p5 bra 	$L__BB4_5;
	add.f32 	%f18, %f22, 0f37A7C5AC;
	max.f32 	%f19, %f18, 0f3DCCCCCD;
	min.f32 	%f22, %f19, 0f3F800000;
$L__BB4_5:
	st.global.f32 	[%rd1], %f2;
	st.global.f32 	[%rd2], %f22;
$L__BB4_6:
	ret;

}


// ===== COMPILED SASS (sm_100) =====

	.target	sm_100

	.elftype	@"ET_EXEC"


//--------------------- .note.nv.tkinfo           --------------------------
	.section	.note.nv.tkinfo,"",@"SHT_NOTE"
	.sectionflags	@"SHF_NOTE_NV_TKINFO"
	.tkinfo
        /*0018*/ 	.word	0x00000002
        /*0030*/ 	.string	""
        /*0030*/ 	.string	"ptxas"
        /*0030*/ 	.string	"Cuda compilation tools, release 13.0, V13.0.88"
        /*0030*/ 	.string	"Build cuda_13.0.r13.0/compiler.36424714_0"
        /*0030*/ 	.string	"-arch sm_100 -m 64 "



//--------------------- .note.nv.cuinfo           --------------------------
	.section	.note.nv.cuinfo,"",@"SHT_NOTE"
	.sectionflags	@"SHF_NOTE_NV_CUINFO"
        /*0018*/ 	.short	0x0002
        /*001a*/ 	.short	0x0064
        /*001c*/ 	.short	0x0082
	.zero		2


//--------------------- .nv.info                  --------------------------
	.section	.nv.info,"",@"SHT_CUDA_INFO"
	.align	4


	//----- nvinfo : EIATTR_REGCOUNT
	.align		4
        /*0000*/ 	.byte	0x04, 0x2f
        /*0002*/ 	.short	(.L_1 - .L_0)
	.align		4
.L_0:
        /*0004*/ 	.word	index@(_Z14kernel_hebbianPfPKfS1_if)
        /*0008*/ 	.word	0x0000000c


	//----- nvinfo : EIATTR_FRAME_SIZE
	.align		4
.L_1:
        /*000c*/ 	.byte	0x04, 0x11
        /*000e*/ 	.short	(.L_3 - .L_2)
	.align		4
.L_2:
        /*0010*/ 	.word	index@(_Z14kernel_hebbianPfPKfS1_if)
        /*0014*/ 	.word	0x00000000


	//----- nvinfo : EIATTR_REGCOUNT
	.align		4
.L_3:
        /*0018*/ 	.byte	0x04, 0x2f
        /*001a*/ 	.short	(.L_5 - .L_4)
	.align		4
.L_4:
        /*001c*/ 	.word	index@(_Z20kernel_stdp_pairwisePfPKfS1_iff)
        /*0020*/ 	.word	0x0000000c


	//----- nvinfo : EIATTR_FRAME_SIZE
	.align		4
.L_5:
        /*0024*/ 	.byte	0x04, 0x11
        /*0026*/ 	.short	(.L_7 - .L_6)
	.align		4
.L_6:
        /*0028*/ 	.word	index@(_Z20kernel_stdp_pairwisePfPKfS1_iff)
        /*002c*/ 	.word	0x00000000


	//----- nvinfo : EIATTR_REGCOUNT
	.align		4
.L_7:
        /*0030*/ 	.byte	0x04, 0x2f
        /*0032*/ 	.short	(.L_9 - .L_8)
	.align		4
.L_8:
        /*0034*/ 	.word	index@(_Z22kernel_leaky_integratePfPKfiff)
        /*0038*/ 	.word	0x00000012


	//----- nvinfo : EIATTR_FRAME_SIZE
	.align		4
.L_9:
        /*003c*/ 	.byte	0x04, 0x11
        /*003e*/ 	.short	(.L_11 - .L_10)
	.align		4
.L_10:
        /*0040*/ 	.word	index@($__internal_0_$__cuda_sm3x_div_rn_noftz_f32_slowpath)
        /*0044*/ 	.word	0x00000000


	//----- nvinfo : EIATTR_FRAME_SIZE
	.align		4
.L_11:
        /*0048*/ 	.byte	0x04, 0x11
        /*004a*/ 	.short	(.L_13 - .L_12)
	.align		4
.L_12:
        /*004c*/ 	.word	index@(_Z22kernel_leaky_integratePfPKfiff)
        /*0050*/ 	.word	0x00000000


	//----- nvinfo : EIATTR_REGCOUNT
	.align		4
.L_13:
        /*0054*/ 	.byte	0x04, 0x2f
        /*0056*/ 	.short	(.L_15 - .L_14)
	.align		4
.L_14:
        /*0058*/ 	.word	index@(_Z18kernel_reduce_meanPKfiPf)
        /*005c*/ 	.word	0x0000000a


	//----- nvinfo : EIATTR_FRAME_SIZE
	.align		4
.L_15:
        /*0060*/ 	.byte	0x04, 0x11
        /*0062*/ 	.short	(.L_17 - .L_16)
	.align		4
.L_16:
        /*0064*/ 	.word	index@(_Z18kernel_reduce_meanPKfiPf)
        /*0068*/ 	.word	0x00000000


	//----- nvinfo : EIATTR_REGCOUNT
	.align		4
.L_17:
        /*006c*/ 	.byte	0x04, 0x2f
        /*006e*/ 	.short	(.L_19 - .L_18)
	.align		4
.L_18:
        /*0070*/ 	.word	index@(_Z27kernel_mitochondrial_updatePfS_PKfiff)
        /*0074*/ 	.word	0x00000010


	//----- nvinfo : EIATTR_FRAME_SIZE
	.align		4
.L_19:
        /*0078*/ 	.byte	0x04, 0x11
        /*007a*/ 	.short	(.L_21 - .L_20)
	.align		4
.L_20:
        /*007c*/ 	.word	index@(_Z27kernel_mitochondrial_updatePfS_PKfiff)
        /*0080*/ 	.word	0x00000000


	//----- nvinfo : EIATTR_MIN_STACK_SIZE
	.align		4
.L_21:
        /*0084*/ 	.byte	0x04, 0x12
        /*0086*/ 	.short	(.L_23 - .L_22)
	.align		4
.L_22:
        /*0088*/ 	.word	index@(_Z27kernel_mitochondrial_updatePfS_PKfiff)
        /*008c*/ 	.word	0x00000000


	//----- nvinfo : EIATTR_MIN_STACK_SIZE
	.align		4
.L_23:
        /*0090*/ 	.byte	0x04, 0x12
        /*0092*/ 	.short	(.L_25 - .L_24)
	.align		4
.L_24:
        /*0094*/ 	.word	index@(_Z18kernel_reduce_meanPKfiPf)
        /*0098*/ 	.word	0x00000000


	//----- nvinfo : EIATTR_MIN_STACK_SIZE
	.align		4
.L_25:
        /*009c*/ 	.byte	0x04, 0x12
        /*009e*/ 	.short	(.L_27 - .L_26)
	.align		4
.L_26:
        /*00a0*/ 	.word	index@(_Z22kernel_leaky_integratePfPKfiff)
        /*00a4*/ 	.word	0x00000000


	//----- nvinfo : EIATTR_MIN_STACK_SIZE
	.align		4
.L_27:
        /*00a8*/ 	.byte	0x04, 0x12
        /*00aa*/ 	.short	(.L_29 - .L_28)
	.align		4
.L_28:
        /*00ac*/ 	.word	index@(_Z20kernel_stdp_pairwisePfPKfS1_iff)
        /*00b0*/ 	.word	0x00000000


	//----- nvinfo : EIATTR_MIN_STACK_SIZE
	.align		4
.L_29:
        /*00b4*/ 	.byte	0x04, 0x12
        /*00b6*/ 	.short	(.L_31 - .L_30)
	.align		4
.L_30:
        /*00b8*/ 	.word	index@(_Z14kernel_hebbianPfPKfS1_if)
        /*00bc*/ 	.word	0x00000000
.L_31:


//--------------------- .nv.compat                --------------------------
	.section	.nv.compat,"",@"SHT_CUDA_COMPAT_INFO"
	.align	4
        /*0000*/ 	.byte	0x02, 0x09, 0x00, 0x00, 0x02, 0x02, 0x01, 0x00, 0x02, 0x05, 0x05, 0x00, 0x03, 0x07, 0x01, 0x01
        /*0010*/ 	.byte	0x02, 0x03, 0x00, 0x00, 0x02, 0x06, 0x01, 0x00, 0x04, 0x0b, 0x08, 0x00, 0x01, 0x00, 0x00, 0x00
        /*0020*/ 	.byte	0x00, 0x00, 0x00, 0x00


//--------------------- .nv.info._Z27kernel_mitochondrial_updatePfS_PKfiff --------------------------
	.section	.nv.info._Z27kernel_mitochondrial_updatePfS_PKfiff,"",@"SHT_CUDA_INFO"
	.sectionflags	@""
	.align	4


	//----- nvinfo : EIATTR_CUDA_API_VERSION
	.align		4
        /*0000*/ 	.byte	0x04, 0x37
        /*0002*/ 	.short	(.L_33 - .L_32)
.L_32:
        /*0004*/ 	.word	0x00000082


	//----- nvinfo : EIATTR_KPARAM_INFO
	.align		4
.L_33:
        /*0008*/ 	.byte	0x04, 0x17
        /*000a*/ 	.short	(.L_35 - .L_34)
.L_34:
        /*000c*/ 	.word	0x00000000
        /*0010*/ 	.short	0x0005
        /*0012*/ 	.short	0x0020
        /*0014*/ 	.byte	0x00, 0xf0, 0x11, 0x00


	//----- nvinfo : EIATTR_KPARAM_INFO
	.align		4
.L_35:
        /*0018*/ 	.byte	0x04, 0x17
        /*001a*/ 	.short	(.L_37 - .L_36)
.L_36:
        /*001c*/ 	.word	0x00000000
        /*0020*/ 	.short	0x0004
        /*0022*/ 	.short	0x001c
        /*0024*/ 	.byte	0x00, 0xf0, 0x11, 0x00


	//----- nvinfo : EIATTR_KPARAM_INFO
	.align		4
.L_37:
        /*0028*/ 	.byte	0x04, 0x17
        /*002a*/ 	.short	(.L_39 - .L_38)
.L_38:
        /*002c*/ 	.word	0x00000000
        /*0030*/ 	.short	0x0003
        /*0032*/ 	.short	0x0018
        /*0034*/ 	.byte	0x00, 0xf0, 0x11, 0x00


	//----- nvinfo : EIATTR_KPARAM_INFO
	.align		4
.L_39:
        /*0038*/ 	.byte	0x04, 0x17
        /*003a*/ 	.short	(.L_41 - .L_40)
.L_40:
        /*003c*/ 	.word	0x00000000
        /*0040*/ 	.short	0x0002
        /*0042*/ 	.short	0x0010
        /*0044*/ 	.byte	0x00, 0xf5, 0x21, 0x00


	//----- nvinfo : EIATTR_KPARAM_INFO
	.align		4
.L_41:
        /*0048*/ 	.byte	0x04, 0x17
        /*004a*/ 	.short	(.L_43 - .L_42)
.L_42:
        /*004c*/ 	.word	0x00000000
        /*0050*/ 	.short	0x0001
        /*0052*/ 	.short	0x0008
        /*0054*/ 	.byte	0x00, 0xf5, 0x21, 0x00


	//----- nvinfo : EIATTR_KPARAM_INFO
	.align		4
.L_43:
        /*0058*/ 	.byte	0x04, 0x17
        /*005a*/ 	.short	(.L_45 - .L_44)
.L_44:
        /*005c*/ 	.word	0x00000000
        /*0060*/ 	.short	0x0000
        /*0062*/ 	.short	0x0000
        /*0064*/ 	.byte	0x00, 0xf5, 0x21, 0x00


	//----- nvinfo : EIATTR_SPARSE_MMA_MASK
	.align		4
.L_45:
        /*0068*/ 	.byte	0x03, 0x50
        /*006a*/ 	.short	0x0000


	//----- nvinfo : EIATTR_MAXREG_COUNT
	.align		4
        /*006c*/ 	.byte	0x03, 0x1b
        /*006e*/ 	.short	0x00ff


	//----- nvinfo : EIATTR_MERCURY_ISA_VERSION
	.align		4
        /*0070*/ 	.byte	0x03, 0x5f
        /*0072*/ 	.short	0x0101


	//----- nvinfo : EIATTR_VRC_CTA_INIT_COUNT
	.align		4
        /*0074*/ 	.byte	0x02, 0x4a
	.zero		1
	.zero		1


	//----- nvinfo : EIATTR_EXIT_INSTR_OFFSETS
	.align		4
        /*0078*/ 	.byte	0x04, 0x1c
        /*007a*/ 	.short	(.L_47 - .L_46)


	//   ....[0]....
.L_46:
        /*007c*/ 	.word	0x00000070


	//   ....[1]....
        /*0080*/ 	.word	0x000002a0


	//----- nvinfo : EIATTR_CRS_STACK_SIZE
	.align		4
.L_47:
        /*0084*/ 	.byte	0x04, 0x1e
        /*0086*/ 	.short	(.L_49 - .L_48)
.L_48:
        /*0088*/ 	.word	0x00000000


	//----- nvinfo : EIATTR_CBANK_PARAM_SIZE
	.align		4
.L_49:
        /*008c*/ 	.byte	0x03, 0x19
        /*008e*/ 	.short	0x0024


	//----- nvinfo : EIATTR_PARAM_CBANK
	.align		4
        /*0090*/ 	.byte	0x04, 0x0a
        /*0092*/ 	.short	(.L_51 - .L_50)
	.align		4
.L_50:
        /*0094*/ 	.word	index@(.nv.constant0._Z27kernel_mitochondrial_updatePfS_PKfiff)
        /*0098*/ 	.short	0x0380
        /*009a*/ 	.short	0x0024


	//----- nvinfo : EIATTR_SW_WAR
	.align		4
.L_51:
        /*009c*/ 	.byte	0x04, 0x36
        /*009e*/ 	.short	(.L_53 - .L_52)
.L_52:
        /*00a0*/ 	.word	0x00000008
.L_53:


//--------------------- .nv.info._Z18kernel_reduce_meanPKfiPf --------------------------
	.section	.nv.info._Z18kernel_reduce_meanPKfiPf,"",@"SHT_CUDA_INFO"
	.sectionflags	@""
	.align	4


	//----- nvinfo : EIATTR_CUDA_API_VERSION
	.align		4
        /*0000*/ 	.byte	0x04, 0x37
        /*0002*/ 	.short	(.L_55 - .L_54)
.L_54:
        /*0004*/ 	.word	0x00000082


	//----- nvinfo : EIATTR_KPARAM_INFO
	.align		4
.L_55:
        /*0008*/ 	.byte	0x04, 0x17
        /*000a*/ 	.short	(.L_57 - .L_56)
.L_56:
        /*000c*/ 	.word	0x00000000
        /*0010*/ 	.short	0x0002
        /*0012*/ 	.short	0x0010
        /*0014*/ 	.byte	0x00, 0xf5, 0x21, 0x00


	//----- nvinfo : EIATTR_KPARAM_INFO
	.align		4
.L_57:
        /*0018*/ 	.byte	0x04, 0x17
        /*001a*/ 	.short	(.L_59 - .L_58)
.L_58:
        /*001c*/ 	.word	0x00000000
        /*0020*/ 	.short	0x0001
        /*0022*/ 	.short	0x0008
        /*0024*/ 	.byte	0x00, 0xf0, 0x11, 0x00


	//----- nvinfo : EIATTR_KPARAM_INFO
	.align		4
.L_59:
        /*0028*/ 	.byte	0x04, 0x17
        /*002a*/ 	.short	(.L_61 - .L_60)
.L_60:
        /*002c*/ 	.word	0x00000000
        /*0030*/ 	.short	0x0000
        /*0032*/ 	.short	0x0000
        /*0034*/ 	.byte	0x00, 0xf5, 0x21, 0x00


	//----- nvinfo : EIATTR_SPARSE_MMA_MASK
	.align		4
.L_61:
        /*0038*/ 	.byte	0x03, 0x50
        /*003a*/ 	.short	0x0000


	//----- nvinfo : EIATTR_MAXREG_COUNT
	.align		4
        /*003c*/ 	.byte	0x03, 0x1b
        /*003e*/ 	.short	0x00ff


	//----- nvinfo : EIATTR_NUM_BARRIERS
	.align		4
        /*0040*/ 	.byte	0x02, 0x4c
        /*0042*/ 	.byte	0x01
	.zero		1


	//----- nvinfo : EIATTR_MERCURY_ISA_VERSION
	.align		4
        /*0044*/ 	.byte	0x03, 0x5f
        /*0046*/ 	.short	0x0101


	//----- nvinfo : EIATTR_VRC_CTA_INIT_COUNT
	.align		4
        /*0048*/ 	.byte	0x02, 0x4a
	.zero		1
	.zero		1


	//----- nvinfo : EIATTR_EXIT_INSTR_OFFSETS
	.align		4
        /*004c*/ 	.byte	0x04, 0x1c
        /*004e*/ 	.short	(.L_63 - .L_62)


	//   ....[0]....
.L_62:
        /*0050*/ 	.word	0x00000200


	//   ....[1]....
        /*0054*/ 	.word	0x00000270


	//----- nvinfo : EIATTR_CBANK_PARAM_SIZE
	.align		4
.L_63:
        /*0058*/ 	.byte	0x03, 0x19
        /*005a*/ 	.short	0x0018


	//----- nvinfo : EIATTR_PARAM_CBANK
	.align		4
        /*005c*/ 	.byte	0x04, 0x0a
        /*005e*/ 	.short	(.L_65 - .L_64)
	.align		4
.L_64:
        /*0060*/ 	.word	index@(.nv.constant0._Z18kernel_reduce_meanPKfiPf)
        /*0064*/ 	.short	0x0380
        /*0066*/ 	.short	0x0018


	//----- nvinfo : EIATTR_SW_WAR
	.align		4
.L_65:
        /*0068*/ 	.byte	0x04, 0x36
        /*006a*/ 	.short	(.L_67 - .L_66)
.L_66:
        /*006c*/ 	.word	0x00000008
.L_67:


//--------------------- .nv.info._Z22kernel_leaky_integratePfPKfiff --------------------------
	.section	.nv.info._Z22kernel_leaky_integratePfPKfiff,"",@"SHT_CUDA_INFO"
	.sectionflags	@""
	.align	4


	//----- nvinfo : EIATTR_CUDA_API_VERSION
	.align		4
        /*0000*/ 	.byte	0x04, 0x37
        /*0002*/ 	.short	(.L_69 - .L_68)
.L_68:
        /*0004*/ 	.word	0x00000082


	//----- nvinfo : EIATTR_KPARAM_INFO
	.align		4
.L_69:
        /*0008*/ 	.byte	0x04, 0x17
        /*000a*/ 	.short	(.L_71 - .L_70)
.L_70:
        /*000c*/ 	.word	0x00000000
        /*0010*/ 	.short	0x0004
        /*0012*/ 	.short	0x0018
        /*0014*/ 	.byte	0x00, 0xf0, 0x11, 0x00


	//----- nvinfo : EIATTR_KPARAM_INFO
	.align		4
.L_71:
        /*0018*/ 	.byte	0x04, 0x17
        /*001a*/ 	.short	(.L_73 - .L_72)
.L_72:
        /*001c*/ 	.word	0x00000000
        /*0020*/ 	.short	0x0003
        /*0022*/ 	.short	0x0014
        /*0024*/ 	.byte	0x00, 0xf0, 0x11, 0x00


	//----- nvinfo : EIATTR_KPARAM_INFO
	.align		4
.L_73:
        /*0028*/ 	.byte	0x04, 0x17
        /*002a*/ 	.short	(.L_75 - .L_74)
.L_74:
        /*002c*/ 	.word	0x00000000
        /*0030*/ 	.short	0x0002
        /*0032*/ 	.short	0x0010
        /*0034*/ 	.byte	0x00, 0xf0, 0x11, 0x00


	//----- nvinfo : EIATTR_KPARAM_INFO
	.align		4
.L_75:
        /*0038*/ 	.byte	0x04, 0x17
        /*003a*/ 	.short	(.L_77 - .L_76)
.L_76:
        /*003c*/ 	.word	0x00000000
        /*0040*/ 	.short	0x0001
        /*0042*/ 	.short	0x0008
        /*0044*/ 	.byte	0x00, 0xf5, 0x21, 0x00


	//----- nvinfo : EIATTR_KPARAM_INFO
	.align		4
.L_77:
        /*0048*/ 	.byte	0x04, 0x17
        /*004a*/ 	.short	(.L_79 - .L_78)
.L_78:
        /*004c*/ 	.word	0x00000000
        /*0050*/ 	.short	0x0000
        /*0052*/ 	.short	0x0000
        /*0054*/ 	.byte	0x00, 0xf5, 0x21, 0x00


	//----- nvinfo : EIATTR_SPARSE_MMA_MASK
	.align		4
.L_79:
        /*0058*/ 	.byte	0x03, 0x50
        /*005a*/ 	.short	0x0000


	//----- nvinfo : EIATTR_MAXREG_COUNT
	.align		4
        /*005c*/ 	.byte	0x03, 0x1b
        /*005e*/ 	.short	0x00ff


	//----- nvinfo : EIATTR_MERCURY_ISA_VERSION
	.align		4
        /*0060*/ 	.byte	0x03, 0x5f
        /*0062*/ 	.short	0x0101


	//----- nvinfo : EIATTR_VRC_CTA_INIT_COUNT
	.align		4
        /*0064*/ 	.byte	0x02, 0x4a
	.zero		1
	.zero		1


	//----- nvinfo : EIATTR_EXIT_INSTR_OFFSETS
	.align		4
        /*0068*/ 	.byte	0x04, 0x1c
        /*006a*/ 	.short	(.L_81 - .L_80)


	//   ....[0]....
.L_80:
        /*006c*/ 	.word	0x00000070


	//   ....[1]....
        /*0070*/ 	.word	0x00000210


	//----- nvinfo : EIATTR_CRS_STACK_SIZE
	.align		4
.L_81:
        /*0074*/ 	.byte	0x04, 0x1e
        /*0076*/ 	.short	(.L_83 - .L_82)
.L_82:
        /*0078*/ 	.word	0x00000000


	//----- nvinfo : EIATTR_CBANK_PARAM_SIZE
	.align		4
.L_83:
        /*007c*/ 	.byte	0x03, 0x19
        /*007e*/ 	.short	0x001c


	//----- nvinfo : EIATTR_PARAM_CBANK
	.align		4
        /*0080*/ 	.byte	0x04, 0x0a
        /*0082*/ 	.short	(.L_85 - .L_84)
	.align		4
.L_84:
        /*0084*/ 	.word	index@(.nv.constant0._Z22kernel_leaky_integratePfPKfiff)
        /*0088*/ 	.short	0x0380
        /*008a*/ 	.short	0x001c


	//----- nvinfo : EIATTR_SW_WAR
	.align		4
.L_85:
        /*008c*/ 	.byte	0x04, 0x36
        /*008e*/ 	.short	(.L_87 - .L_86)
.L_86:
        /*0090*/ 	.word	0x00000008
.L_87:


//--------------------- .nv.info._Z20kernel_stdp_pairwisePfPKfS1_iff --------------------------
	.section	.nv.info._Z20kernel_stdp_pairwisePfPKfS1_iff,"",@"SHT_CUDA_INFO"
	.sectionflags	@""
	.align	4


	//----- nvinfo : EIATTR_CUDA_API_VERSION
	.align		4
        /*0000*/ 	.byte	0x04, 0x37
        /*0002*/ 	.short	(.L_89 - .L_88)
.L_88:
        /*0004*/ 	.word	0x00000082


	//----- nvinfo : EIATTR_KPARAM_INFO
	.align		4
.L_89:
        /*0008*/ 	.byte	0x04, 0x17
        /*000a*/ 	.short	(.L_91 - .L_90)
.L_90:
        /*000c*/ 	.word	0x00000000
        /*0010*/ 	.short	0x0005
        /*0012*/ 	.short	0x0020
        /*0014*/ 	.byte	0x00, 0xf0, 0x11, 0x00


	//----- nvinfo : EIATTR_KPARAM_INFO
	.align		4
.L_91:
        /*0018*/ 	.byte	0x04, 0x17
        /*001a*/ 	.short	(.L_93 - .L_92)
.L_92:
        /*001c*/ 	.word	0x00000000
        /*0020*/ 	.short	0x0004
        /*0022*/ 	.short	0x001c
        /*0024*/ 	.byte	0x00, 0xf0, 0x11, 0x00


	//----- nvinfo : EIATTR_KPARAM_INFO
	.align		4
.L_93:
        /*0028*/ 	.byte	0x04, 0x17
        /*002a*/ 	.short	(.L_95 - .L_94)
.L_94:
        /*002c*/ 	.word	0x00000000
        /*0030*/ 	.short	0x0003
        /*0032*/ 	.short	0x0018
        /*0034*/ 	.byte	0x00, 0xf0, 0x11, 0x00


	//----- nvinfo : EIATTR_KPARAM_INFO
	.align		4
.L_95:
        /*0038*/ 	.byte	0x04, 0x17
        /*003a*/ 	.short	(.L_97 - .L_96)
.L_96:
        /*003c*/ 	.word	0x00000000
        /*0040*/ 	.short	0x0002
        /*0042*/ 	.short	0x0010
        /*0044*/ 	.byte	0x00, 0xf5, 0x21, 0x00


	//----- nvinfo : EIATTR_KPARAM_INFO
	.align		4
.L_97:
        /*0048*/ 	.byte	0x04, 0x17
        /*004a*/ 	.short	(.L_99 - .L_98)
.L_98:
        /*004c*/ 	.word	0x00000000
        /*0050*/ 	.short	0x0001
        /*0052*/ 	.short	0x0008
        /*0054*/ 	.byte	0x00, 0xf5, 0x21, 0x00


	//----- nvinfo : EIATTR_KPARAM_INFO
	.align		4
.L_99:
        /*0058*/ 	.byte	0x04, 0x17
        /*005a*/ 	.short	(.L_101 - .L_100)
.L_100:
        /*005c*/ 	.word	0x00000000
        /*0060*/ 	.short	0x0000
        /*0062*/ 	.short	0x0000
        /*0064*/ 	.byte	0x00, 0xf5, 0x21, 0x00


	//----- nvinfo : EIATTR_SPARSE_MMA_MASK
	.align		4
.L_101:
        /*0068*/ 	.byte	0x03, 0x50
        /*006a*/ 	.short	0x0000


	//----- nvinfo : EIATTR_MAXREG_COUNT
	.align		4
        /*006c*/ 	.byte	0x03, 0x1b
        /*006e*/ 	.short	0x00ff


	//----- nvinfo : EIATTR_MERCURY_ISA_VERSION
	.align		4
        /*0070*/ 	.byte	0x03, 0x5f
        /*0072*/ 	.short	0x0101


	//----- nvinfo : EIATTR_VRC_CTA_INIT_COUNT
	.align		4
        /*0074*/ 	.byte	0x02, 0x4a
	.zero		1
	.zero		1


	//----- nvinfo : EIATTR_EXIT_INSTR_OFFSETS
	.align		4
        /*0078*/ 	.byte	0x04, 0x1c
        /*007a*/ 	.short	(.L_103 - .L_102)


	//   ....[0]....
.L_102:
        /*007c*/ 	.word	0x00000070


	//   ....[1]....
        /*0080*/ 	.word	0x00000180


	//----- nvinfo : EIATTR_CBANK_PARAM_SIZE
	.align		4
.L_103:
        /*0084*/ 	.byte	0x03, 0x19
        /*0086*/ 	.short	0x0024


	//----- nvinfo : EIATTR_PARAM_CBANK
	.align		4
        /*0088*/ 	.byte	0x04, 0x0a
        /*008a*/ 	.short	(.L_105 - .L_104)
	.align		4
.L_104:
        /*008c*/ 	.word	index@(.nv.constant0._Z20kernel_stdp_pairwisePfPKfS1_iff)
        /*0090*/ 	.short	0x0380
        /*0092*/ 	.short	0x0024


	//----- nvinfo : EIATTR_SW_WAR
	.align		4
.L_105:
        /*0094*/ 	.byte	0x04, 0x36
        /*0096*/ 	.short	(.L_107 - .L_106)
.L_106:
        /*0098*/ 	.word	0x00000008
.L_107:


//--------------------- .nv.info._Z14kernel_hebbianPfPKfS1_if --------------------------
	.section	.nv.info._Z14kernel_hebbianPfPKfS1_if,"",@"SHT_CUDA_INFO"
	.sectionflags	@""
	.align	4


	//----- nvinfo : EIATTR_CUDA_API_VERSION
	.align		4
        /*0000*/ 	.byte	0x04, 0x37
        /*0002*/ 	.short	(.L_109 - .L_108)
.L_108:
        /*0004*/ 	.word	0x00000082


	//----- nvinfo : EIATTR_KPARAM_INFO
	.align		4
.L_109:
        /*0008*/ 	.byte	0x04, 0x17
        /*000a*/ 	.short	(.L_111 - .L_110)
.L_110:
        /*000c*/ 	.word	0x00000000
        /*0010*/ 	.short	0x0004
        /*0012*/ 	.short	0x001c
        /*0014*/ 	.byte	0x00, 0xf0, 0x11, 0x00


	//----- nvinfo : EIATTR_KPARAM_INFO
	.align		4
.L_111:
        /*0018*/ 	.byte	0x04, 0x17
        /*001a*/ 	.short	(.L_113 - .L_112)
.L_112:
        /*001c*/ 	.word	0x00000000
        /*0020*/ 	.short	0x0003
        /*0022*/ 	.short	0x0018
        /*0024*/ 	.byte	0x00, 0xf0, 0x11, 0x00


	//----- nvinfo : EIATTR_KPARAM_INFO
	.align		4
.L_113:
        /*0028*/ 	.byte	0x04, 0x17
        /*002a*/ 	.short	(.L_115 - .L_114)
.L_114:
        /*002c*/ 	.word	0x00000000
        /*0030*/ 	.short	0x0002
        /*0032*/ 	.short	0x0010
        /*0034*/ 	.byte	0x00, 0xf5, 0x21, 0x00


	//----- nvinfo : EIATTR_KPARAM_INFO
	.align		4
.L_115:
        /*0038*/ 	.byte	0x04, 0x17
        /*003a*/ 	.short	(.L_117 - .L_116)
.L_116:
        /*003c*/ 	.word	0x00000000
        /*0040*/ 	.short	0x0001
        /*0042*/ 	.short	0x0008
        /*0044*/ 	.byte	0x00, 0xf5, 0x21, 0x00


	//----- nvinfo : EIATTR_KPARAM_INFO
	.align		4
.L_117:
        /*0048*/ 	.byte	0x04, 0x17
        /*004a*/ 	.short	(.L_119 - .L_118)
.L_118:
        /*004c*/ 	.word	0x00000000
        /*0050*/ 	.short	0x0000
        /*0052*/ 	.short	0x0000
        /*0054*/ 	.byte	0x00, 0xf5, 0x21, 0x00


	//----- nvinfo : EIATTR_SPARSE_MMA_MASK
	.align		4
.L_119:
        /*0058*/ 	.byte	0x03, 0x50
        /*005a*/ 	.short	0x0000


	//----- nvinfo : EIATTR_MAXREG_COUNT
	.align		4
        /*005c*/ 	.byte	0x03, 0x1b
        /*005e*/ 	.short	0x00ff


	//----- nvinfo : EIATTR_MERCURY_ISA_VERSION
	.align		4
        /*0060*/ 	.byte	0x03, 0x5f
        /*0062*/ 	.short	0x0101


	//----- nvinfo : EIATTR_VRC_CTA_INIT_COUNT
	.align		4
        /*0064*/ 	.byte	0x02, 0x4a
	.zero		1
	.zero		1


	//----- nvinfo : EIATTR_EXIT_INSTR_OFFSETS
	.align		4
        /*0068*/ 	.byte	0x04, 0x1c
        /*006a*/ 	.short	(.L_121 - .L_120)


	//   ....[0]....
.L_120:
        /*006c*/ 	.word	0x00000070


	//   ....[1]....
        /*0070*/ 	.word	0x00000160


	//----- nvinfo : EIATTR_CBANK_PARAM_SIZE
	.align		4
.L_121:
        /*0074*/ 	.byte	0x03, 0x19
        /*0076*/ 	.short	0x0020


	//----- nvinfo : EIATTR_PARAM_CBANK
	.align		4
        /*0078*/ 	.byte	0x04, 0x0a
        /*007a*/ 	.short	(.L_123 - .L_122)
	.align		4
.L_122:
        /*007c*/ 	.word	index@(.nv.constant0._Z14kernel_hebbianPfPKfS1_if)
        /*0080*/ 	.short	0x0380
        /*0082*/ 	.short	0x0020


	//----- nvinfo : EIATTR_SW_WAR
	.align		4
.L_123:
        /*0084*/ 	.byte	0x04, 0x36
        /*0086*/ 	.short	(.L_125 - .L_124)
.L_124:
        /*0088*/ 	.word	0x00000008
.L_125:


//--------------------- .nv.callgraph             --------------------------
	.section	.nv.callgraph,"",@"SHT_CUDA_CALLGRAPH"
	.align	4
	.sectionentsize	8
	.align		4
        /*0000*/ 	.word	0x00000000
	.align		4
        /*0004*/ 	.word	0xffffffff
	.align		4
        /*0008*/ 	.word	0x00000000
	.align		4
        /*000c*/ 	.word	0xfffffffe
	.align		4
        /*0010*/ 	.word	0x00000000
	.align		4
        /*0014*/ 	.word	0xfffffffd
	.align		4
        /*0018*/ 	.word	0x00000000
	.align		4
        /*001c*/ 	.word	0xfffffffc


//--------------------- .text._Z27kernel_mitochondrial_updatePfS_PKfiff --------------------------
	.section	.text._Z27kernel_mitochondrial_updatePfS_PKfiff,"ax",@progbits
	.align	128
        .global         _Z27kernel_mitochondrial_updatePfS_PKfiff
        .type           _Z27kernel_mitochondrial_updatePfS_PKfiff,@function
        .size           _Z27kernel_mitochondrial_updatePfS_PKfiff,(.L_x_23 - _Z27kernel_mitochondrial_updatePfS_PKfiff)
        .other          _Z27kernel_mitochondrial_updatePfS_PKfiff,@"STO_CUDA_ENTRY STV_DEFAULT"
_Z27kernel_mitochondrial_updatePfS_PKfiff:
.text._Z27kernel_mitochondrial_updatePfS_PKfiff:
[----:B------:R-:W-:Y:S01]  /*0000*/  LDC R1, c[0x0][0x37c] ;  /* 0x0000df00ff017b82 */ /* 0x000fe20000000800 */
[----:B------:R-:W0:Y:S07]  /*0010*/  S2R R0, SR_TID.X ;  /* 0x0000000000007919 */ /* 0x000e2e0000002100 */
[----:B------:R-:W0:Y:S01]  /*0020*/  S2UR UR4, SR_CTAID.X ;  /* 0x00000000000479c3 */ /* 0x000e220000002500 */
[----:B------:R-:W1:Y:S07]  /*0030*/  LDCU UR5, c[0x0][0x398] ;  /* 0x00007300ff0577ac */ /* 0x000e6e0008000800 */
[----:B------:R-:W0:Y:S02]  /*0040*/  LDC R9, c[0x0][0x360] ;  /* 0x0000d800ff097b82 */ /* 0x000e240000000800 */
[----:B0-----:R-:W-:-:S05]  /*0050*/  IMAD R9, R9, UR4, R0 ;  /* 0x0000000409097c24 */ /* 0x001fca000f8e0200 */
[----:B-1----:R-:W-:-:S13]  /*0060*/  ISETP.GE.AND P0, PT, R9, UR5, PT ;  /* 0x0000000509007c0c */ /* 0x002fda000bf06270 */
[----:B------:R-:W-:Y:S05]  /*0070*/  @P0 EXIT ;  /* 0x000000000000094d */ /* 0x000fea0003800000 */
[----:B------:R-:W0:Y:S01]  /*0080*/  LDC.64 R6, c[0x0][0x390] ;  /* 0x0000e400ff067b82 */ /* 0x000e220000000a00 */
[----:B------:R-:W1:Y:S01]  /*0090*/  LDCU.64 UR4, c[0x0][0x358] ;  /* 0x00006b00ff0477ac */ /* 0x000e620008000a00 */
[----:B------:R-:W2:Y:S06]  /*00a0*/  LDCU UR6, c[0x0][0x39c] ;  /* 0x00007380ff0677ac */ /* 0x000eac0008000800 */
[----:B------:R-:W3:Y:S08]  /*00b0*/  LDC.64 R2, c[0x0][0x380] ;  /* 0x0000e000ff027b82 */ /* 0x000ef00000000a00 */
[----:B------:R-:W4:Y:S01]  /*00c0*/  LDC.64 R4, c[0x0][0x388] ;  /* 0x0000e200ff047b82 */ /* 0x000f220000000a00 */
[----:B0-----:R-:W-:-:S07]  /*00d0*/  IMAD.WIDE R6, R9, 0x4, R6 ;  /* 0x0000000409067825 */ /* 0x001fce00078e0206 */
[----:B------:R-:W0:Y:S01]  /*00e0*/  LDC R13, c[0x0][0x3a0] ;  /* 0x0000e800ff0d7b82 */ /* 0x000e220000000800 */
[----:B-1----:R-:W5:Y:S01]  /*00f0*/  LDG.E R6, desc[UR4][R6.64] ;  /* 0x0000000406067981 */ /* 0x002f62000c1e1900 */
[----:B---3--:R-:W-:-:S05]  /*0100*/  IMAD.WIDE R2, R9, 0x4, R2 ;  /* 0x0000000409027825 */ /* 0x008fca00078e0202 */
[----:B------:R-:W2:Y:S01]  /*0110*/  LDG.E R0, desc[UR4][R2.64] ;  /* 0x0000000402007981 */ /* 0x000ea2000c1e1900 */
[----:B----4-:R-:W-:-:S05]  /*0120*/  IMAD.WIDE R4, R9, 0x4, R4 ;  /* 0x0000000409047825 */ /* 0x010fca00078e0204 */
[----:B------:R-:W3:Y:S01]  /*0130*/  LDG.E R9, desc[UR4][R4.64] ;  /* 0x0000000404097981 */ /* 0x000ee2000c1e1900 */
[----:B------:R-:W-:Y:S01]  /*0140*/  HFMA2 R11, -RZ, RZ, 1.6494140625, -0.002735137939453125 ;  /* 0x3e99999aff0b7431 */ /* 0x000fe200000001ff */
[----:B------:R-:W-:Y:S01]  /*0150*/  BSSY.RECONVERGENT B0, `(.L_x_0) ;  /* 0x0000012000007945 */ /* 0x000fe20003800200 */
[----:B0-----:R-:W-:Y:S01]  /*0160*/  FADD R8, R13, 0.012000000104308128357 ;  /* 0x3c449ba60d087421 */ /* 0x001fe20000000000 */
[C---:B-----5:R-:W-:Y:S02]  /*0170*/  FSETP.GT.AND P0, PT, R6.reuse, 0.10000000149011611938, PT ;  /* 0x3dcccccd0600780b */ /* 0x060fe40003f04000 */
[----:B------:R-:W-:-:S04]  /*0180*/  FFMA R7, R6, R11, 0.69999998807907104492 ;  /* 0x3f33333306077423 */ /* 0x000fc8000000000b */
[----:B--2---:R-:W-:-:S07]  /*0190*/  FFMA R7, R7, UR6, R0 ;  /* 0x0000000607077c23 */ /* 0x004fce0008000000 */
[----:B------:R-:W-:Y:S01]  /*01a0*/  @P0 FADD R13, R13, 0.0020000000949949026108 ;  /* 0x3b03126f0d0d0421 */ /* 0x000fe20000000000 */
[----:B------:R-:W-:-:S04]  /*01b0*/  FSETP.GT.AND P0, PT, R6, 0.80000001192092895508, PT ;  /* 0x3f4ccccd0600780b */ /* 0x000fc80003f04000 */
[----:B------:R-:W-:-:S05]  /*01c0*/  FSEL R8, R8, R13, P0 ;  /* 0x0000000d08087208 */ /* 0x000fca0000000000 */
[----:B------:R-:W-:-:S05]  /*01d0*/  FADD.SAT R7, -R8, R7 ;  /* 0x0000000708077221 */ /* 0x000fca0000002100 */
[----:B------:R-:W-:-:S13]  /*01e0*/  FSETP.GEU.AND P0, PT, R7, 0.30000001192092895508, PT ;  /* 0x3e99999a0700780b */ /* 0x000fda0003f0e000 */
[----:B---3--:R-:W-:-:S05]  /*01f0*/  @!P0 FADD R0, R9, -9.9999997473787516356e-06 ;  /* 0xb727c5ac09008421 */ /* 0x008fca0000000000 */
[----:B------:R-:W-:-:S04]  /*0200*/  @!P0 FMNMX R0, R0, 0.10000000149011611938, !PT ;  /* 0x3dcccccd00008809 */ /* 0x000fc80007800000 */
[----:B------:R-:W-:Y:S01]  /*0210*/  @!P0 FMNMX R9, R0, 1, PT ;  /* 0x3f80000000098809 */ /* 0x000fe20003800000 */
[----:B------:R-:W-:Y:S06]  /*0220*/  @!P0 BRA `(.L_x_1) ;  /* 0x0000000000108947 */ /* 0x000fec0003800000 */
[----:B------:R-:W-:-:S13]  /*0230*/  FSETP.GT.AND P0, PT, R7, 0.69999998807907104492, PT ;  /* 0x3f3333330700780b */ /* 0x000fda0003f04000 */
[----:B------:R-:W-:-:S05]  /*0240*/  @P0 FADD R0, R9, 1.9999999494757503271e-05 ;  /* 0x37a7c5ac09000421 */ /* 0x000fca0000000000 */
[----:B------:R-:W-:-:S04]  /*0250*/  @P0 FMNMX R0, R0, 0.10000000149011611938, !PT ;  /* 0x3dcccccd00000809 */ /* 0x000fc80007800000 */
[----:B------:R-:W-:-:S07]  /*0260*/  @P0 FMNMX R9, R0, 1, PT ;  /* 0x3f80000000090809 */ /* 0x000fce0003800000 */
.L_x_1:
[----:B------:R-:W-:Y:S05]  /*0270*/  BSYNC.RECONVERGENT B0 ;  /* 0x0000000000007941 */ /* 0x000fea0003800200 */
.L_x_0:
[----:B------:R-:W-:Y:S04]  /*0280*/  STG.E desc[UR4][R2.64], R7 ;  /* 0x0000000702007986 */ /* 0x000fe8000c101904 */
[----:B------:R-:W-:Y:S01]  /*0290*/  STG.E desc[UR4][R4.64], R9 ;  /* 0x0000000904007986 */ /* 0x000fe2000c101904 */
[----:B------:R-:W-:Y:S05]  /*02a0*/  EXIT ;  /* 0x000000000000794d */ /* 0x000fea0003800000 */
.L_x_2:
[----:B------:R-:W-:-:S00]  /*02b0*/  BRA `(.L_x_2) ;  /* 0xfffffffc00fc7947 */ /* 0x000fc0000383ffff */
[----:B------:R-:W-:-:S00]  /*02c0*/  NOP ;  /* 0x0000000000007918 */ /* 0x000fc00000000000 */
        /* <DEDUP_REMOVED lines=11> */
.L_x_23:


//--------------------- .text._Z18kernel_reduce_meanPKfiPf --------------------------
	.section	.text._Z18kernel_reduce_meanPKfiPf,"ax",@progbits
	.align	128
        .global         _Z18kernel_reduce_meanPKfiPf
        .type           _Z18kernel_reduce_meanPKfiPf,@function
        .size           _Z18kernel_reduce_meanPKfiPf,(.L_x_24 - _Z18kernel_reduce_meanPKfiPf)
        .other          _Z18kernel_reduce_meanPKfiPf,@"STO_CUDA_ENTRY STV_DEFAULT"
_Z18kernel_reduce_meanPKfiPf:
.text._Z18kernel_reduce_meanPKfiPf:
[----:B------:R-:W-:Y:S01]  /*0000*/  LDC R1, c[0x0][0x37c] ;  /* 0x0000df00ff017b82 */ /* 0x000fe20000000800 */
[----:B------:R-:W0:Y:S07]  /*0010*/  S2R R7, SR_TID.X ;  /* 0x0000000000077919 */ /* 0x000e2e0000002100 */
[----:B------:R-:W0:Y:S01]  /*0020*/  S2UR UR4, SR_CTAID.X ;  /* 0x00000000000479c3 */ /* 0x000e220000002500 */
[----:B------:R-:W1:Y:S01]  /*0030*/  LDCU UR5, c[0x0][0x388] ;  /* 0x00007100ff0577ac */ /* 0x000e620008000800 */
[----:B------:R-:W-:Y:S01]  /*0040*/  IMAD.MOV.U32 R4, RZ, RZ, RZ ;  /* 0x000000ffff047224 */ /* 0x000fe200078e00ff */
[----:B------:R-:W2:Y:S05]  /*0050*/  LDCU.64 UR6, c[0x0][0x358] ;  /* 0x00006b00ff0677ac */ /* 0x000eaa0008000a00 */
[----:B------:R-:W0:Y:S02]  /*0060*/  LDC R0, c[0x0][0x360] ;  /* 0x0000d800ff007b82 */ /* 0x000e240000000800 */
[----:B0-----:R-:W-:-:S05]  /*0070*/  IMAD R5, R0, UR4, R7 ;  /* 0x0000000400057c24 */ /* 0x001fca000f8e0207 */
[----:B-1----:R-:W-:-:S13]  /*0080*/  ISETP.GE.AND P0, PT, R5, UR5, PT ;  /* 0x0000000505007c0c */ /* 0x002fda000bf06270 */
[----:B------:R-:W0:Y:S02]  /*0090*/  @!P0 LDC.64 R2, c[0x0][0x380] ;  /* 0x0000e000ff028b82 */ /* 0x000e240000000a00 */
[----:B0-----:R-:W-:-:S05]  /*00a0*/  @!P0 IMAD.WIDE R2, R5, 0x4, R2 ;  /* 0x0000000405028825 */ /* 0x001fca00078e0202 */
[----:B--2---:R-:W2:Y:S01]  /*00b0*/  @!P0 LDG.E R4, desc[UR6][R2.64] ;  /* 0x0000000602048981 */ /* 0x004ea2000c1e1900 */
[----:B------:R-:W0:Y:S01]  /*00c0*/  S2UR UR5, SR_CgaCtaId ;  /* 0x00000000000579c3 */ /* 0x000e220000008800 */
[----:B------:R-:W-:Y:S01]  /*00d0*/  UMOV UR4, 0x400 ;  /* 0x0000040000047882 */ /* 0x000fe20000000000 */
[----:B------:R-:W-:Y:S02]  /*00e0*/  ISETP.GE.U32.AND P1, PT, R0, 0x2, PT ;  /* 0x000000020000780c */ /* 0x000fe40003f26070 */
[----:B------:R-:W-:Y:S01]  /*00f0*/  ISETP.NE.AND P0, PT, R7, RZ, PT ;  /* 0x000000ff0700720c */ /* 0x000fe20003f05270 */
[----:B0-----:R-:W-:-:S06]  /*0100*/  ULEA UR4, UR5, UR4, 0x18 ;  /* 0x0000000405047291 */ /* 0x001fcc000f8ec0ff */
[----:B------:R-:W-:-:S05]  /*0110*/  LEA R5, R7, UR4, 0x2 ;  /* 0x0000000407057c11 */ /* 0x000fca000f8e10ff */
[----:B--2---:R0:W-:Y:S01]  /*0120*/  STS [R5], R4 ;  /* 0x0000000405007388 */ /* 0x0041e20000000800 */
[----:B------:R-:W-:Y:S06]  /*0130*/  BAR.SYNC.DEFER_BLOCKING 0x0 ;  /* 0x0000000000007b1d */ /* 0x000fec0000010000 */
[----:B------:R-:W-:Y:S05]  /*0140*/  @!P1 BRA `(.L_x_3) ;  /* 0x00000000002c9947 */ /* 0x000fea0003800000 */
.L_x_4:
[----:B------:R-:W-:-:S04]  /*0150*/  SHF.R.U32.HI R6, RZ, 0x1, R0 ;  /* 0x00000001ff067819 */ /* 0x000fc80000011600 */
[----:B------:R-:W-:-:S13]  /*0160*/  ISETP.GE.U32.AND P1, PT, R7, R6, PT ;  /* 0x000000060700720c */ /* 0x000fda0003f26070 */
[----:B------:R-:W-:Y:S01]  /*0170*/  @!P1 IMAD R2, R6, 0x4, R5 ;  /* 0x0000000406029824 */ /* 0x000fe200078e0205 */
[----:B------:R-:W-:Y:S05]  /*0180*/  @!P1 LDS R3, [R5] ;  /* 0x0000000005039984 */ /* 0x000fea0000000800 */
[----:B------:R-:W0:Y:S02]  /*0190*/  @!P1 LDS R2, [R2] ;  /* 0x0000000002029984 */ /* 0x000e240000000800 */
[----:B0-----:R-:W-:-:S05]  /*01a0*/  @!P1 FADD R4, R2, R3 ;  /* 0x0000000302049221 */ /* 0x001fca0000000000 */
[----:B------:R1:W-:Y:S01]  /*01b0*/  @!P1 STS [R5], R4 ;  /* 0x0000000405009388 */ /* 0x0003e20000000800 */
[----:B------:R-:W-:Y:S01]  /*01c0*/  BAR.SYNC.DEFER_BLOCKING 0x0 ;  /* 0x0000000000007b1d */ /* 0x000fe20000010000 */
[----:B------:R-:W-:Y:S01]  /*01d0*/  ISETP.GT.U32.AND P1, PT, R0, 0x3, PT ;  /* 0x000000030000780c */ /* 0x000fe20003f24070 */
[----:B------:R-:W-:-:S12]  /*01e0*/  IMAD.MOV.U32 R0, RZ, RZ, R6 ;  /* 0x000000ffff007224 */ /* 0x000fd800078e0006 */
[----:B-1----:R-:W-:Y:S05]  /*01f0*/  @P1 BRA `(.L_x_4) ;  /* 0xfffffffc00d41947 */ /* 0x002fea000383ffff */
.L_x_3:
[----:B------:R-:W-:Y:S05]  /*0200*/  @P0 EXIT ;  /* 0x000000000000094d */ /* 0x000fea0003800000 */
[----:B------:R-:W1:Y:S01]  /*0210*/  S2UR UR5, SR_CgaCtaId ;  /* 0x00000000000579c3 */ /* 0x000e620000008800 */
[----:B------:R-:W-:-:S07]  /*0220*/  UMOV UR4, 0x400 ;  /* 0x0000040000047882 */ /* 0x000fce0000000000 */
[----:B------:R-:W2:Y:S01]  /*0230*/  LDC.64 R2, c[0x0][0x390] ;  /* 0x0000e400ff027b82 */ /* 0x000ea20000000a00 */
[----:B-1----:R-:W-:-:S09]  /*0240*/  ULEA UR4, UR5, UR4, 0x18 ;  /* 0x0000000405047291 */ /* 0x002fd2000f8ec0ff */
[----:B0-----:R-:W2:Y:S04]  /*0250*/  LDS R5, [UR4] ;  /* 0x00000004ff057984 */ /* 0x001ea80008000800 */
[----:B--2---:R-:W-:Y:S01]  /*0260*/  REDG.E.ADD.F32.FTZ.RN.STRONG.GPU desc[UR6][R2.64], R5 ;  /* 0x00000005020079a6 */ /* 0x004fe2000c12f306 */
[----:B------:R-:W-:Y:S05]  /*0270*/  EXIT ;  /* 0x000000000000794d */ /* 0x000fea0003800000 */
.L_x_5:
        /* <DEDUP_REMOVED lines=16> */
.L_x_24:


//--------------------- .text._Z22kernel_leaky_integratePfPKfiff --------------------------
	.section	.text._Z22kernel_leaky_integratePfPKfiff,"ax",@progbits
	.align	128
        .global         _Z22kernel_leaky_integratePfPKfiff
        .type           _Z22kernel_leaky_integratePfPKfiff,@function
        .size           _Z22kernel_leaky_integratePfPKfiff,(.L_x_22 - _Z22kernel_leaky_integratePfPKfiff)
        .other          _Z22kernel_leaky_integratePfPKfiff,@"STO_CUDA_ENTRY STV_DEFAULT"
_Z22kernel_leaky_integratePfPKfiff:
.text._Z22kernel_leaky_integratePfPKfiff:
        /* <DEDUP_REMOVED lines=9> */
[----:B------:R-:W1:Y:S07]  /*0090*/  LDCU.64 UR4, c[0x0][0x358] ;  /* 0x00006b00ff0477ac */ /* 0x000e6e0008000a00 */
[----:B------:R-:W2:Y:S08]  /*00a0*/  LDC.64 R6, c[0x0][0x388] ;  /* 0x0000e200ff067b82 */ /* 0x000eb00000000a00 */
[----:B------:R-:W3:Y:S01]  /*00b0*/  LDC R9, c[0x0][0x394] ;  /* 0x0000e500ff097b82 */ /* 0x000ee20000000800 */
[----:B0-----:R-:W-:-:S05]  /*00c0*/  IMAD.WIDE R4, R3, 0x4, R4 ;  /* 0x0000000403047825 */ /* 0x001fca00078e0204 */
[----:B-1----:R-:W4:Y:S01]  /*00d0*/  LDG.E R0, desc[UR4][R4.64] ;  /* 0x0000000404007981 */ /* 0x002f22000c1e1900 */
[----:B--2---:R-:W-:-:S06]  /*00e0*/  IMAD.WIDE R6, R3, 0x4, R6 ;  /* 0x0000000403067825 */ /* 0x004fcc00078e0206 */
[----:B------:R0:W5:Y:S01]  /*00f0*/  LDG.E R6, desc[UR4][R6.64] ;  /* 0x0000000406067981 */ /* 0x000162000c1e1900 */
[----:B------:R-:W-:Y:S01]  /*0100*/  BSSY.RECONVERGENT B0, `(.L_x_6) ;  /* 0x000000c000007945 */ /* 0x000fe20003800200 */
[----:B---3--:R-:W1:Y:S02]  /*0110*/  MUFU.RCP R2, R9 ;  /* 0x0000000900027308 */ /* 0x008e640000001000 */
[----:B-1----:R-:W-:-:S04]  /*0120*/  FFMA R3, R2, -R9, 1 ;  /* 0x3f80000002037423 */ /* 0x002fc80000000809 */
[----:B------:R-:W-:Y:S02]  /*0130*/  FFMA R3, R2, R3, R2 ;  /* 0x0000000302037223 */ /* 0x000fe40000000002 */
[----:B----4-:R-:W1:Y:S02]  /*0140*/  FCHK P0, R0, R9 ;  /* 0x0000000900007302 */ /* 0x010e640000000000 */
[----:B------:R-:W-:-:S04]  /*0150*/  FFMA R2, R0, R3, RZ ;  /* 0x0000000300027223 */ /* 0x000fc800000000ff */
[----:B------:R-:W-:-:S04]  /*0160*/  FFMA R8, R2, -R9, R0 ;  /* 0x8000000902087223 */ /* 0x000fc80000000000 */
[----:B------:R-:W-:Y:S01]  /*0170*/  FFMA R3, R3, R8, R2 ;  /* 0x0000000803037223 */ /* 0x000fe20000000002 */
[----:B01----:R-:W-:Y:S06]  /*0180*/  @!P0 BRA `(.L_x_7) ;  /* 0x00000000000c8947 */ /* 0x003fec0003800000 */
[----:B------:R-:W-:-:S07]  /*0190*/  MOV R8, 0x1b0 ;  /* 0x000001b000087802 */ /* 0x000fce0000000f00 */
[----:B-----5:R-:W-:Y:S05]  /*01a0*/  CALL.REL.NOINC `($__internal_0_$__cuda_sm3x_div_rn_noftz_f32_slowpath) ;  /* 0x00000000001c7944 */ /* 0x020fea0003c00000 */
[----:B------:R-:W-:-:S07]  /*01b0*/  IMAD.MOV.U32 R3, RZ, RZ, R2 ;  /* 0x000000ffff037224 */ /* 0x000fce00078e0002 */
.L_x_7:
[----:B------:R-:W-:Y:S05]  /*01c0*/  BSYNC.RECONVERGENT B0 ;  /* 0x0000000000007941 */ /* 0x000fea0003800200 */
.L_x_6:
[----:B------:R-:W0:Y:S01]  /*01d0*/  LDCU UR6, c[0x0][0x398] ;  /* 0x00007300ff0677ac */ /* 0x000e220008000800 */
[----:B-----5:R-:W-:-:S04]  /*01e0*/  FADD R3, R6, -R3 ;  /* 0x8000000306037221 */ /* 0x020fc80000000000 */
[----:B0-----:R-:W-:-:S05]  /*01f0*/  FFMA R3, R3, UR6, R0 ;  /* 0x0000000603037c23 */ /* 0x001fca0008000000 */
[----:B------:R-:W-:Y:S01]  /*0200*/  STG.E desc[UR4][R4.64], R3 ;  /* 0x0000000304007986 */ /* 0x000fe2000c101904 */
[----:B------:R-:W-:Y:S05]  /*0210*/  EXIT ;  /* 0x000000000000794d */ /* 0x000fea0003800000 */
        .weak           $__internal_0_$__cuda_sm3x_div_rn_noftz_f32_slowpath
        .type           $__internal_0_$__cuda_sm3x_div_rn_noftz_f32_slowpath,@function
        .size           $__internal_0_$__cuda_sm3x_div_rn_noftz_f32_slowpath,(.L_x_22 - $__internal_0_$__cuda_sm3x_div_rn_noftz_f32_slowpath)
$__internal_0_$__cuda_sm3x_div_rn_noftz_f32_slowpath:
[----:B------:R-:W0:Y:S01]  /*0220*/  LDC R3, c[0x0][0x394] ;  /* 0x0000e500ff037b82 */ /* 0x000e220000000800 */
[--C-:B------:R-:W-:Y:S01]  /*0230*/  SHF.R.U32.HI R2, RZ, 0x17, R0.reuse ;  /* 0x00000017ff027819 */ /* 0x100fe20000011600 */
[----:B------:R-:W1:Y:S01]  /*0240*/  LDCU UR6, c[0x0][0x394] ;  /* 0x00007280ff0677ac */ /* 0x000e620008000800 */
[----:B------:R-:W-:Y:S01]  /*0250*/  BSSY.RECONVERGENT B1, `(.L_x_8) ;  /* 0x0000064000017945 */ /* 0x000fe20003800200 */
[----:B------:R-:W-:Y:S01]  /*0260*/  IMAD.MOV.U32 R9, RZ, RZ, R0 ;  /* 0x000000ffff097224 */ /* 0x000fe200078e0000 */
[----:B------:R-:W-:-:S05]  /*0270*/  LOP3.LUT R2, R2, 0xff, RZ, 0xc0, !PT ;  /* 0x000000ff02027812 */ /* 0x000fca00078ec0ff */
[----:B------:R-:W-:Y:S02]  /*0280*/  VIADD R12, R2, 0xffffffff ;  /* 0xffffffff020c7836 */ /* 0x000fe40000000000 */
[----:B-1----:R-:W-:Y:S01]  /*0290*/  IMAD.U32 R10, RZ, RZ, UR6 ;  /* 0x00000006ff0a7e24 */ /* 0x002fe2000f8e00ff */
[----:B0-----:R-:W-:-:S04]  /*02a0*/  SHF.R.U32.HI R7, RZ, 0x17, R3 ;  /* 0x00000017ff077819 */ /* 0x001fc80000011603 */
[----:B------:R-:W-:-:S05]  /*02b0*/  LOP3.LUT R7, R7, 0xff, RZ, 0xc0, !PT ;  /* 0x000000ff07077812 */ /* 0x000fca00078ec0ff */
[----:B------:R-:W-:-:S05]  /*02c0*/  VIADD R13, R7, 0xffffffff ;  /* 0xffffffff070d7836 */ /* 0x000fca0000000000 */
[----:B------:R-:W-:-:S04]  /*02d0*/  ISETP.GT.U32.AND P0, PT, R13, 0xfd, PT ;  /* 0x000000fd0d00780c */ /* 0x000fc80003f04070 */
[----:B------:R-:W-:-:S13]  /*02e0*/  ISETP.GT.U32.OR P0, PT, R12, 0xfd, P0 ;  /* 0x000000fd0c00780c */ /* 0x000fda0000704470 */
[----:B------:R-:W-:Y:S01]  /*02f0*/  @!P0 IMAD.MOV.U32 R11, RZ, RZ, RZ ;  /* 0x000000ffff0b8224 */ /* 0x000fe200078e00ff */
[----:B------:R-:W-:Y:S06]  /*0300*/  @!P0 BRA `(.L_x_9) ;  /* 0x00000000005c8947 */ /* 0x000fec0003800000 */
[----:B------:R-:W-:Y:S02]  /*0310*/  FSETP.GTU.FTZ.AND P0, PT, |R0|, +INF , PT ;  /* 0x7f8000000000780b */ /* 0x000fe40003f1c200 */
[----:B------:R-:W-:-:S04]  /*0320*/  FSETP.GTU.FTZ.AND P1, PT, |R3|, +INF , PT ;  /* 0x7f8000000300780b */ /* 0x000fc80003f3c200 */
[----:B------:R-:W-:-:S13]  /*0330*/  PLOP3.LUT P0, PT, P0, P1, PT, 0xf8, 0x8f ;  /* 0x00000000008f781c */ /* 0x000fda0000703f70 */
[----:B------:R-:W-:Y:S05]  /*0340*/  @P0 BRA `(.L_x_10) ;  /* 0x00000004004c0947 */ /* 0x000fea0003800000 */
[----:B------:R-:W-:-:S13]  /*0350*/  LOP3.LUT P0, RZ, R10, 0x7fffffff, R9, 0xc8, !PT ;  /* 0x7fffffff0aff7812 */ /* 0x000fda000780c809 */
[----:B------:R-:W-:Y:S05]  /*0360*/  @!P0 BRA `(.L_x_11) ;  /* 0x00000004003c8947 */ /* 0x000fea0003800000 */
[C---:B------:R-:W-:Y:S02]  /*0370*/  FSETP.NEU.FTZ.AND P2, PT, |R0|.reuse, +INF , PT ;  /* 0x7f8000000000780b */ /* 0x040fe40003f5d200 */
[----:B------:R-:W-:Y:S02]  /*0380*/  FSETP.NEU.FTZ.AND P1, PT, |R3|, +INF , PT ;  /* 0x7f8000000300780b */ /* 0x000fe40003f3d200 */
[----:B------:R-:W-:-:S11]  /*0390*/  FSETP.NEU.FTZ.AND P0, PT, |R0|, +INF , PT ;  /* 0x7f8000000000780b */ /* 0x000fd60003f1d200 */
[----:B------:R-:W-:Y:S05]  /*03a0*/  @!P1 BRA !P2, `(.L_x_11) ;  /* 0x00000004002c9947 */ /* 0x000fea0005000000 */
[----:B------:R-:W-:-:S04]  /*03b0*/  LOP3.LUT P2, RZ, R9, 0x7fffffff, RZ, 0xc0, !PT ;  /* 0x7fffffff09ff7812 */ /* 0x000fc8000784c0ff */
[----:B------:R-:W-:-:S13]  /*03c0*/  PLOP3.LUT P1, PT, P1, P2, PT, 0x2f, 0xf2 ;  /* 0x0000000000f2781c */ /* 0x000fda0000f24577 */
[----:B------:R-:W-:Y:S05]  /*03d0*/  @P1 BRA `(.L_x_12) ;  /* 0x0000000400181947 */ /* 0x000fea0003800000 */
[----:B------:R-:W-:-:S04]  /*03e0*/  LOP3.LUT P1, RZ, R10, 0x7fffffff, RZ, 0xc0, !PT ;  /* 0x7fffffff0aff7812 */ /* 0x000fc8000782c0ff */
[----:B------:R-:W-:-:S13]  /*03f0*/  PLOP3.LUT P0, PT, P0, P1, PT, 0x2f, 0xf2 ;  /* 0x0000000000f2781c */ /* 0x000fda0000702577 */
[----:B------:R-:W-:Y:S05]  /*0400*/  @P0 BRA `(.L_x_13) ;  /* 0x0000000400000947 */ /* 0x000fea0003800000 */
[----:B------:R-:W-:Y:S02]  /*0410*/  ISETP.GE.AND P0, PT, R12, RZ, PT ;  /* 0x000000ff0c00720c */ /* 0x000fe40003f06270 */
[----:B------:R-:W-:-:S11]  /*0420*/  ISETP.GE.AND P1, PT, R13, RZ, PT ;  /* 0x000000ff0d00720c */ /* 0x000fd60003f26270 */
[----:B------:R-:W-:Y:S02]  /*0430*/  @P0 IMAD.MOV.U32 R11, RZ, RZ, RZ ;  /* 0x000000ffff0b0224 */ /* 0x000fe400078e00ff */
[----:B------:R-:W-:Y:S01]  /*0440*/  @!P0 FFMA R9, R0, 1.84467440737095516160e+19, RZ ;  /* 0x5f80000000098823 */ /* 0x000fe200000000ff */
[----:B------:R-:W-:Y:S02]  /*0450*/  @!P0 IMAD.MOV.U32 R11, RZ, RZ, -0x40 ;  /* 0xffffffc0ff0b8424 */ /* 0x000fe400078e00ff */
[----:B------:R-:W-:Y:S02]  /*0460*/  @!P1 FFMA R10, R3, 1.84467440737095516160e+19, RZ ;  /* 0x5f800000030a9823 */ /* 0x000fe400000000ff */
[----:B------:R-:W-:-:S07]  /*0470*/  @!P1 VIADD R11, R11, 0x40 ;  /* 0x000000400b0b9836 */ /* 0x000fce0000000000 */
.L_x_9:
[----:B------:R-:W-:Y:S01]  /*0480*/  LEA R3, R7, 0xc0800000, 0x17 ;  /* 0xc080000007037811 */ /* 0x000fe200078eb8ff */
[----:B------:R-:W-:Y:S04]  /*0490*/  BSSY.RECONVERGENT B2, `(.L_x_14) ;  /* 0x0000036000027945 */ /* 0x000fe80003800200 */
[----:B------:R-:W-:Y:S02]  /*04a0*/  IMAD.IADD R3, R10, 0x1, -R3 ;  /* 0x000000010a037824 */ /* 0x000fe400078e0a03 */
[----:B------:R-:W-:Y:S02]  /*04b0*/  VIADD R10, R2, 0xffffff81 ;  /* 0xffffff81020a7836 */ /* 0x000fe40000000000 */
[----:B------:R-:W0:Y:S01]  /*04c0*/  MUFU.RCP R12, R3 ;  /* 0x00000003000c7308 */ /* 0x000e220000001000 */
[----:B------:R-:W-:Y:S01]  /*04d0*/  FADD.FTZ R13, -R3, -RZ ;  /* 0x800000ff030d7221 */ /* 0x000fe20000010100 */
[C---:B------:R-:W-:Y:S01]  /*04e0*/  IMAD R2, R10.reuse, -0x800000, R9 ;  /* 0xff8000000a027824 */ /* 0x040fe200078e0209 */
[----:B------:R-:W-:-:S05]  /*04f0*/  IADD3 R10, PT, PT, R10, 0x7f, -R7 ;  /* 0x0000007f0a0a7810 */ /* 0x000fca0007ffe807 */
[----:B------:R-:W-:Y:S02]  /*0500*/  IMAD.IADD R10, R10, 0x1, R11 ;  /* 0x000000010a0a7824 */ /* 0x000fe400078e020b */
[----:B0-----:R-:W-:-:S04]  /*0510*/  FFMA R15, R12, R13, 1 ;  /* 0x3f8000000c0f7423 */ /* 0x001fc8000000000d */
[----:B------:R-:W-:-:S04]  /*0520*/  FFMA R14, R12, R15, R12 ;  /* 0x0000000f0c0e7223 */ /* 0x000fc8000000000c */
[----:B------:R-:W-:-:S04]  /*0530*/  FFMA R9, R2, R14, RZ ;  /* 0x0000000e02097223 */ /* 0x000fc800000000ff */
[----:B------:R-:W-:-:S04]  /*0540*/  FFMA R12, R13, R9, R2 ;  /* 0x000000090d0c7223 */ /* 0x000fc80000000002 */
[----:B------:R-:W-:-:S04]  /*0550*/  FFMA R9, R14, R12, R9 ;  /* 0x0000000c0e097223 */ /* 0x000fc80000000009 */
[----:B------:R-:W-:-:S04]  /*0560*/  FFMA R12, R13, R9, R2 ;  /* 0x000000090d0c7223 */ /* 0x000fc80000000002 */
[----:B------:R-:W-:-:S05]  /*0570*/  FFMA R2, R14, R12, R9 ;  /* 0x0000000c0e027223 */ /* 0x000fca0000000009 */
[----:B------:R-:W-:-:S04]  /*0580*/  SHF.R.U32.HI R3, RZ, 0x17, R2 ;  /* 0x00000017ff037819 */ /* 0x000fc80000011602 */
[----:B------:R-:W-:-:S05]  /*0590*/  LOP3.LUT R3, R3, 0xff, RZ, 0xc0, !PT ;  /* 0x000000ff03037812 */ /* 0x000fca00078ec0ff */
[----:B------:R-:W-:-:S04]  /*05a0*/  IMAD.IADD R11, R3, 0x1, R10 ;  /* 0x00000001030b7824 */ /* 0x000fc800078e020a */
[----:B------:R-:W-:-:S05]  /*05b0*/  VIADD R3, R11, 0xffffffff ;  /* 0xffffffff0b037836 */ /* 0x000fca0000000000 */
[----:B------:R-:W-:-:S13]  /*05c0*/  ISETP.GE.U32.AND P0, PT, R3, 0xfe, PT ;  /* 0x000000fe0300780c */ /* 0x000fda0003f06070 */
[----:B------:R-:W-:Y:S05]  /*05d0*/  @!P0 BRA `(.L_x_15) ;  /* 0x0000000000808947 */ /* 0x000fea0003800000 */
[----:B------:R-:W-:-:S13]  /*05e0*/  ISETP.GT.AND P0, PT, R11, 0xfe, PT ;  /* 0x000000fe0b00780c */ /* 0x000fda0003f04270 */
[----:B------:R-:W-:Y:S05]  /*05f0*/  @P0 BRA `(.L_x_16) ;  /* 0x00000000006c0947 */ /* 0x000fea0003800000 */
[----:B------:R-:W-:-:S13]  /*0600*/  ISETP.GE.AND P0, PT, R11, 0x1, PT ;  /* 0x000000010b00780c */ /* 0x000fda0003f06270 */
[----:B------:R-:W-:Y:S05]  /*0610*/  @P0 BRA `(.L_x_17) ;  /* 0x0000000000740947 */ /* 0x000fea0003800000 */
[----:B------:R-:W-:Y:S02]  /*0620*/  ISETP.GE.AND P0, PT, R11, -0x18, PT ;  /* 0xffffffe80b00780c */ /* 0x000fe40003f06270 */
[----:B------:R-:W-:-:S11]  /*0630*/  LOP3.LUT R2, R2, 0x80000000, RZ, 0xc0, !PT ;  /* 0x8000000002027812 */ /* 0x000fd600078ec0ff */
[----:B------:R-:W-:Y:S05]  /*0640*/  @!P0 BRA `(.L_x_17) ;  /* 0x0000000000688947 */ /* 0x000fea0003800000 */
[CCC-:B------:R-:W-:Y:S01]  /*0650*/  FFMA.RZ R3, R14.reuse, R12.reuse, R9.reuse ;  /* 0x0000000c0e037223 */ /* 0x1c0fe2000000c009 */
[CCC-:B------:R-:W-:Y:S01]  /*0660*/  FFMA.RM R10, R14.reuse, R12.reuse, R9.reuse ;  /* 0x0000000c0e0a7223 */ /* 0x1c0fe20000004009 */
[C---:B------:R-:W-:Y:S02]  /*0670*/  ISETP.NE.AND P2, PT, R11.reuse, RZ, PT ;  /* 0x000000ff0b00720c */ /* 0x040fe40003f45270 */
[----:B------:R-:W-:Y:S02]  /*0680*/  ISETP.NE.AND P1, PT, R11, RZ, PT ;  /* 0x000000ff0b00720c */ /* 0x000fe40003f25270 */
[----:B------:R-:W-:Y:S01]  /*0690*/  LOP3.LUT R7, R3, 0x7fffff, RZ, 0xc0, !PT ;  /* 0x007fffff03077812 */ /* 0x000fe200078ec0ff */
[----:B------:R-:W-:Y:S01]  /*06a0*/  FFMA.RP R3, R14, R12, R9 ;  /* 0x0000000c0e037223 */ /* 0x000fe20000008009 */
[----:B------:R-:W-:Y:S02]  /*06b0*/  VIADD R12, R11, 0x20 ;  /* 0x000000200b0c7836 */ /* 0x000fe40000000000 */
[----:B------:R-:W-:Y:S01]  /*06c0*/  LOP3.LUT R7, R7, 0x800000, RZ, 0xfc, !PT ;  /* 0x0080000007077812 */ /* 0x000fe200078efcff */
[----:B------:R-:W-:Y:S01]  /*06d0*/  IMAD.MOV R9, RZ, RZ, -R11 ;  /* 0x000000ffff097224 */ /* 0x000fe200078e0a0b */
[----:B------:R-:W-:-:S02]  /*06e0*/  FSETP.NEU.FTZ.AND P0, PT, R3, R10, PT ;  /* 0x0000000a0300720b */ /* 0x000fc40003f1d000 */
[----:B------:R-:W-:Y:S02]  /*06f0*/  SHF.L.U32 R12, R7, R12, RZ ;  /* 0x0000000c070c7219 */ /* 0x000fe400000006ff */
[----:B------:R-:W-:Y:S02]  /*0700*/  SEL R10, R9, RZ, P2 ;  /* 0x000000ff090a7207 */ /* 0x000fe40001000000 */
[----:B------:R-:W-:Y:S02]  /*0710*/  ISETP.NE.AND P1, PT, R12, RZ, P1 ;  /* 0x000000ff0c00720c */ /* 0x000fe40000f25270 */
[----:B------:R-:W-:Y:S02]  /*0720*/  SHF.R.U32.HI R10, RZ, R10, R7 ;  /* 0x0000000aff0a7219 */ /* 0x000fe40000011607 */
[----:B------:R-:W-:Y:S02]  /*0730*/  PLOP3.LUT P0, PT, P0, P1, PT, 0xf8, 0x8f ;  /* 0x00000000008f781c */ /* 0x000fe40000703f70 */
[----:B------:R-:W-:-:S02]  /*0740*/  SHF.R.U32.HI R12, RZ, 0x1, R10 ;  /* 0x00000001ff0c7819 */ /* 0x000fc4000001160a */
[----:B------:R-:W-:-:S04]  /*0750*/  SEL R3, RZ, 0x1, !P0 ;  /* 0x00000001ff037807 */ /* 0x000fc80004000000 */
[----:B------:R-:W-:-:S04]  /*0760*/  LOP3.LUT R3, R3, 0x1, R12, 0xf8, !PT ;  /* 0x0000000103037812 */ /* 0x000fc800078ef80c */
[----:B------:R-:W-:-:S05]  /*0770*/  LOP3.LUT R3, R3, R10, RZ, 0xc0, !PT ;  /* 0x0000000a03037212 */ /* 0x000fca00078ec0ff */
[----:B------:R-:W-:-:S05]  /*0780*/  IMAD.IADD R3, R12, 0x1, R3 ;  /* 0x000000010c037824 */ /* 0x000fca00078e0203 */
[----:B------:R-:W-:Y:S01]  /*0790*/  LOP3.LUT R2, R3, R2, RZ, 0xfc, !PT ;  /* 0x0000000203027212 */ /* 0x000fe200078efcff */
[----:B------:R-:W-:Y:S06]  /*07a0*/  BRA `(.L_x_17) ;  /* 0x0000000000107947 */ /* 0x000fec0003800000 */
.L_x_16:
[----:B------:R-:W-:-:S04]  /*07b0*/  LOP3.LUT R2, R2, 0x80000000, RZ, 0xc0, !PT ;  /* 0x8000000002027812 */ /* 0x000fc800078ec0ff */
[----:B------:R-:W-:Y:S01]  /*07c0*/  LOP3.LUT R2, R2, 0x7f800000, RZ, 0xfc, !PT ;  /* 0x7f80000002027812 */ /* 0x000fe200078efcff */
[----:B------:R-:W-:Y:S06]  /*07d0*/  BRA `(.L_x_17) ;  /* 0x0000000000047947 */ /* 0x000fec0003800000 */
.L_x_15:
[----:B------:R-:W-:-:S07]  /*07e0*/  IMAD R2, R10, 0x800000, R2 ;  /* 0x008000000a027824 */ /* 0x000fce00078e0202 */
.L_x_17:
[----:B------:R-:W-:Y:S05]  /*07f0*/  BSYNC.RECONVERGENT B2 ;  /* 0x0000000000027941 */ /* 0x000fea0003800200 */
.L_x_14:
[----:B------:R-:W-:Y:S05]  /*0800*/  BRA `(.L_x_18) ;  /* 0x0000000000207947 */ /* 0x000fea0003800000 */
.L_x_13:
[----:B------:R-:W-:-:S04]  /*0810*/  LOP3.LUT R2, R10, 0x80000000, R9, 0x48, !PT ;  /* 0x800000000a027812 */ /* 0x000fc800078e4809 */
[----:B------:R-:W-:Y:S01]  /*0820*/  LOP3.LUT R2, R2, 0x7f800000, RZ, 0xfc, !PT ;  /* 0x7f80000002027812 */ /* 0x000fe200078efcff */
[----:B------:R-:W-:Y:S06]  /*0830*/  BRA `(.L_x_18) ;  /* 0x0000000000147947 */ /* 0x000fec0003800000 */
.L_x_12:
[----:B------:R-:W-:Y:S01]  /*0840*/  LOP3.LUT R2, R10, 0x80000000, R9, 0x48, !PT ;  /* 0x800000000a027812 */ /* 0x000fe200078e4809 */
[----:B------:R-:W-:Y:S06]  /*0850*/  BRA `(.L_x_18) ;  /* 0x00000000000c7947 */ /* 0x000fec0003800000 */
.L_x_11:
[----:B------:R-:W0:Y:S01]  /*0860*/  MUFU.RSQ R2, -QNAN ;  /* 0xffc0000000027908 */ /* 0x000e220000001400 */
[----:B------:R-:W-:Y:S05]  /*0870*/  BRA `(.L_x_18) ;  /* 0x0000000000047947 */ /* 0x000fea0003800000 */
.L_x_10:
[----:B------:R-:W-:-:S07]  /*0880*/  FADD.FTZ R2, R0, R3 ;  /* 0x0000000300027221 */ /* 0x000fce0000010000 */
.L_x_18:
[----:B------:R-:W-:Y:S05]  /*0890*/  BSYNC.RECONVERGENT B1 ;  /* 0x0000000000017941 */ /* 0x000fea0003800200 */
.L_x_8:
[----:B------:R-:W-:-:S04]  /*08a0*/  IMAD.MOV.U32 R9, RZ, RZ, 0x0 ;  /* 0x00000000ff097424 */ /* 0x000fc800078e00ff */
[----:B0-----:R-:W-:Y:S05]  /*08b0*/  RET.REL.NODEC R8 `(_Z22kernel_leaky_integratePfPKfiff) ;  /* 0xfffffff408d07950 */ /* 0x001fea0003c3ffff */
.L_x_19:
        /* <DEDUP_REMOVED lines=12> */
.L_x_22:


//--------------------- .text._Z20kernel_stdp_pairwisePfPKfS1_iff --------------------------
	.section	.text._Z20kernel_stdp_pairwisePfPKfS1_iff,"ax",@progbits
	.align	128
        .global         _Z20kernel_stdp_pairwisePfPKfS1_iff
        .type           _Z20kernel_stdp_pairwisePfPKfS1_iff,@function
        .size           _Z20kernel_stdp_pairwisePfPKfS1_iff,(.L_x_26 - _Z20kernel_stdp_pairwisePfPKfS1_iff)
        .other          _Z20kernel_stdp_pairwisePfPKfS1_iff,@"STO_CUDA_ENTRY STV_DEFAULT"
_Z20kernel_stdp_pairwisePfPKfS1_iff:
.text._Z20kernel_stdp_pairwisePfPKfS1_iff:
        /* <DEDUP_REMOVED lines=11> */
[----:B------:R-:W3:Y:S01]  /*00b0*/  LDC.64 R2, c[0x0][0x388] ;  /* 0x0000e200ff027b82 */ /* 0x000ee20000000a00 */
[----:B------:R-:W4:Y:S07]  /*00c0*/  LDCU UR7, c[0x0][0x39c] ;  /* 0x00007380ff0777ac */ /* 0x000f2e0008000800 */
[----:B------:R-:W5:Y:S01]  /*00d0*/  LDC.64 R6, c[0x0][0x380] ;  /* 0x0000e000ff067b82 */ /* 0x000f620000000a00 */
[----:B0-----:R-:W-:-:S06]  /*00e0*/  IMAD.WIDE R4, R9, 0x4, R4 ;  /* 0x0000000409047825 */ /* 0x001fcc00078e0204 */
[----:B-1----:R-:W2:Y:S01]  /*00f0*/  LDG.E R4, desc[UR4][R4.64] ;  /* 0x0000000404047981 */ /* 0x002ea2000c1e1900 */
[----:B---3--:R-:W-:-:S06]  /*0100*/  IMAD.WIDE R2, R9, 0x4, R2 ;  /* 0x0000000409027825 */ /* 0x008fcc00078e0202 */
[----:B------:R-:W4:Y:S01]  /*0110*/  LDG.E R2, desc[UR4][R2.64] ;  /* 0x0000000402027981 */ /* 0x000f22000c1e1900 */
[----:B-----5:R-:W-:-:S05]  /*0120*/  IMAD.WIDE R6, R9, 0x4, R6 ;  /* 0x0000000409067825 */ /* 0x020fca00078e0206 */
[----:B------:R-:W3:Y:S01]  /*0130*/  LDG.E R0, desc[UR4][R6.64] ;  /* 0x0000000406007981 */ /* 0x000ee2000c1e1900 */
[----:B--2---:R-:W-:-:S04]  /*0140*/  FMUL R9, R4, UR6 ;  /* 0x0000000604097c20 */ /* 0x004fc80008400000 */
[----:B----4-:R-:W-:-:S04]  /*0150*/  FFMA R9, R2, UR7, -R9 ;  /* 0x0000000702097c23 */ /* 0x010fc80008000809 */
[----:B---3--:R-:W-:-:S05]  /*0160*/  FADD.SAT R9, R9, R0 ;  /* 0x0000000009097221 */ /* 0x008fca0000002000 */
[----:B------:R-:W-:Y:S01]  /*0170*/  STG.E desc[UR4][R6.64], R9 ;  /* 0x0000000906007986 */ /* 0x000fe2000c101904 */
[----:B------:R-:W-:Y:S05]  /*0180*/  EXIT ;  /* 0x000000000000794d */ /* 0x000fea0003800000 */
.L_x_20:
        /* <DEDUP_REMOVED lines=15> */
.L_x_26:


//--------------------- .text._Z14kernel_hebbianPfPKfS1_if --------------------------
	.section	.text._Z14kernel_hebbianPfPKfS1_if,"ax",@progbits
	.align	128
        .global         _Z14kernel_hebbianPfPKfS1_if
        .type           _Z14kernel_hebbianPfPKfS1_if,@function
        .size           _Z14kernel_hebbianPfPKfS1_if,(.L_x_27 - _Z14kernel_hebbianPfPKfS1_if)
        .other          _Z14kernel_hebbianPfPKfS1_if,@"STO_CUDA_ENTRY STV_DEFAULT"
_Z14kernel_hebbianPfPKfS1_if:
.text._Z14kernel_hebbianPfPKfS1_if:
        /* <DEDUP_REMOVED lines=13> */
[----:B0-----:R-:W-:-:S06]  /*00d0*/  IMAD.WIDE R2, R9, 0x4, R2 ;  /* 0x0000000409027825 */ /* 0x001fcc00078e0202 */
[----:B-1----:R-:W2:Y:S01]  /*00e0*/  LDG.E R2, desc[UR4][R2.64] ;  /* 0x0000000402027981 */ /* 0x002ea2000c1e1900 */
[----:B---3--:R-:W-:-:S06]  /*00f0*/  IMAD.WIDE R4, R9, 0x4, R4 ;  /* 0x0000000409047825 */ /* 0x008fcc00078e0204 */
[----:B------:R-:W3:Y:S01]  /*0100*/  LDG.E R5, desc[UR4][R4.64] ;  /* 0x0000000404057981 */ /* 0x000ee2000c1e1900 */
[----:B----4-:R-:W-:-:S05]  /*0110*/  IMAD.WIDE R6, R9, 0x4, R6 ;  /* 0x0000000409067825 */ /* 0x010fca00078e0206 */
[----:B------:R-:W3:Y:S01]  /*0120*/  LDG.E R9, desc[UR4][R6.64] ;  /* 0x0000000406097981 */ /* 0x000ee2000c1e1900 */
[----:B--2---:R-:W-:-:S04]  /*0130*/  FMUL R0, R2, UR6 ;  /* 0x0000000602007c20 */ /* 0x004fc80008400000 */
[----:B---3--:R-:W-:-:S05]  /*0140*/  FFMA.SAT R9, R0, R5, R9 ;  /* 0x0000000500097223 */ /* 0x008fca0000002009 */
[----:B------:R-:W-:Y:S01]  /*0150*/  STG.E desc[UR4][R6.64], R9 ;  /* 0x0000000906007986 */ /* 0x000fe2000c101904 */
[----:B------:R-:W-:Y:S05]  /*0160*/  EXIT ;  /* 0x000000000000794d */ /* 0x000fea0003800000 */
.L_x_21:
        /* <DEDUP_REMOVED lines=9> */
.L_x_27:


//--------------------- .nv.shared.reserved.0     --------------------------
	.section	.nv.shared.reserved.0,"aw",@nobits
	.weak		__nv_reservedSMEM_offset_0_alias
	.size		__nv_reservedSMEM_offset_0_alias, 0, 64
	.other		__nv_reservedSMEM_offset_0_alias,@"STO_CUDA_RESERVED_SHARED STV_DEFAULT"
__nv_reservedSMEM_offset_0_alias:
	.zero		0
	.zero		64


//--------------------- .nv.shared._Z18kernel_reduce_meanPKfiPf --------------------------
	.section	.nv.shared._Z18kernel_reduce_meanPKfiPf,"aw",@nobits
	.sectionflags	@""
	.align	4
.nv.shared._Z18kernel_reduce_meanPKfiPf:
	.zero		2048


//--------------------- .nv.constant0._Z27kernel_mitochondrial_updatePfS_PKfiff --------------------------
	.section	.nv.constant0._Z27kernel_mitochondrial_updatePfS_PKfiff,"a",@progbits
	.sectionflags	@""
	.align	4
.nv.constant0._Z27kernel_mitochondrial_updatePfS_PKfiff:
	.zero		932


//--------------------- .nv.constant0._Z18kernel_reduce_meanPKfiPf --------------------------
	.section	.nv.constant0._Z18kernel_reduce_meanPKfiPf,"a",@progbits
	.sectionflags	@""
	.align	4
.nv.constant0._Z18kernel_reduce_meanPKfiPf:
	.zero		920


//--------------------- .nv.constant0._Z22kernel_leaky_integratePfPKfiff --------------------------
	.section	.nv.constant0._Z22kernel_leaky_integratePfPKfiff,"a",@progbits
	.sectionflags	@""
	.align	4
.nv.constant0._Z22kernel_leaky_integratePfPKfiff:
	.zero		924


//--------------------- .nv.constant0._Z20kernel_stdp_pairwisePfPKfS1_iff --------------------------
	.section	.nv.constant0._Z20kernel_stdp_pairwisePfPKfS1_iff,"a",@progbits
	.sectionflags	@""
	.align	4
.nv.constant0._Z20kernel_stdp_pairwisePfPKfS1_iff:
	.zero		932


//--------------------- .nv.constant0._Z14kernel_hebbianPfPKfS1_if --------------------------
	.section	.nv.constant0._Z14kernel_hebbianPfPKfS1_if,"a",@progbits
	.sectionflags	@""
	.align	4
.nv.constant0._Z14kernel_hebbianPfPKfS1_if:
	.zero		928


//--------------------- SYMBOLS --------------------------

	.type		.nv.reservedSmem.offset0,@object
	.size		.nv.reservedSmem.offset0,0x4
	.type		.nv.reservedSmem.cap,@object
	.size		.nv.reservedSmem.cap,0x4
